def matmul_kernel(
    a_ptr,
    b_ptr,
    c_ptr,
    M,
    N,
    K,
    stride_am,
    stride_ak,
    stride_bk,
    stride_bn,
    stride_cm,
    stride_cn,
    BLOCK_M: tl.constexpr,
    BLOCK_N: tl.constexpr,
    BLOCK_K: tl.constexpr,
    GROUP_M: tl.constexpr,
):
    pid = tl.program_id(axis=0)
    num_pid_m = tl.cdiv(M, BLOCK_M)
    num_pid_n = tl.cdiv(N, BLOCK_N)
    num_pid_in_group = GROUP_M * num_pid_n
    group_id = pid // num_pid_in_group
    first_pid_m = group_id * GROUP_M
    group_size_m = min(num_pid_m - first_pid_m, GROUP_M)
    pid_m = first_pid_m + ((pid % num_pid_in_group) % group_size_m)
    pid_n = (pid % num_pid_in_group) // group_size_m

    offs_am = (pid_m * BLOCK_M + tl.arange(0, BLOCK_M)) % M
    offs_bn = (pid_n * BLOCK_N + tl.arange(0, BLOCK_N)) % N
    offs_k = tl.arange(0, BLOCK_K)
    a_ptrs = a_ptr + offs_am[:, None] * stride_am + offs_k[None, :] * stride_ak
    b_ptrs = b_ptr + offs_k[:, None] * stride_bk + offs_bn[None, :] * stride_bn

    acc = tl.zeros((BLOCK_M, BLOCK_N), dtype=tl.float32)
    for kk in range(0, tl.cdiv(K, BLOCK_K)):
        a = tl.load(a_ptrs, mask=offs_k[None, :] < K - kk * BLOCK_K, other=0.0)
        b = tl.load(b_ptrs, mask=offs_k[:, None] < K - kk * BLOCK_K, other=0.0)
        acc = tl.dot(a, b, acc)
        a_ptrs += BLOCK_K * stride_ak
        b_ptrs += BLOCK_K * stride_bk

    c = acc.to(c_ptr.dtype.element_ty)
    offs_cm = pid_m * BLOCK_M + tl.arange(0, BLOCK_M)
    offs_cn = pid_n * BLOCK_N + tl.arange(0, BLOCK_N)
    c_ptrs = c_ptr + offs_cm[:, None] * stride_cm + offs_cn[None, :] * stride_cn
    mask = (offs_cm[:, None] < M) & (offs_cn[None, :] < N)
    tl.store(c_ptrs, c, mask=mask)

# config = {"BLOCK_K": 32, "BLOCK_M": 64, "BLOCK_N": 32, "GROUP_M": 8, "arch": "sm_100", "dtype": "bf16", "num_ctas": 1, "num_stages": 2, "num_warps": 8}
# arch = sm_100


// ===== COMPILED SASS (sm_100a) =====

	.target	sm_100a

	.elftype	@"ET_EXEC"


//--------------------- .note.nv.tkinfo           --------------------------
	.section	.note.nv.tkinfo,"",@"SHT_NOTE"
	.sectionflags	@"SHF_NOTE_NV_TKINFO"
	.tkinfo
        /*0018*/ 	.word	0x00000081
        /*0030*/ 	.string	""
        /*0030*/ 	.string	"ptxas-blackwell"
        /*0030*/ 	.string	"Cuda compilation tools, release 12.9, V12.9.86"
        /*0030*/ 	.string	"Build cuda_12.9.r12.9/compiler.36037853_0"
        /*0030*/ 	.string	"-v  -suppress-debug-info  -lineinfo  -arch sm_100a "



//--------------------- .note.nv.cuver            --------------------------
	.section	.note.nv.cuver,"",@"SHT_NOTE"
	.sectionflags	@"SHF_NOTE_NV_CUVER"
        /*0018*/ 	.short	0x0001
        /*001a*/ 	.short	0x0064
        /*001c*/ 	.short	0x0001
        /*001e*/ 	.short	0x0000
        /*0020*/ 	.short	0x0001
        /*0022*/ 	.short	0x0000


//--------------------- .nv.info                  --------------------------
	.section	.nv.info,"",@"SHT_CUDA_INFO"
	.align	4


	//----- nvinfo : EIATTR_REGCOUNT
	.align		4
        /*0000*/ 	.byte	0x04, 0x2f
        /*0002*/ 	.short	(.L_4 - .L_3)
	.align		4
.L_3:
        /*0004*/ 	.word	index@(matmul_kernel)
        /*0008*/ 	.word	0x0000003c


	//----- nvinfo : EIATTR_FRAME_SIZE
	.align		4
.L_4:
        /*000c*/ 	.byte	0x04, 0x11
        /*000e*/ 	.short	(.L_6 - .L_5)
	.align		4
.L_5:
        /*0010*/ 	.word	index@($__internal_2_$__cuda_sm10x_tcgen05_guardrail_trap_unallocated_columns_being_dealloced)
        /*0014*/ 	.word	0x00000000


	//----- nvinfo : EIATTR_FRAME_SIZE
	.align		4
.L_6:
        /*0018*/ 	.byte	0x04, 0x11
        /*001a*/ 	.short	(.L_8 - .L_7)
	.align		4
.L_7:
        /*001c*/ 	.word	index@($__internal_1_$__cuda_sm10x_tcgen05_guardrail_trap_phase_invalid_during_alloc)
        /*0020*/ 	.word	0x00000000


	//----- nvinfo : EIATTR_FRAME_SIZE
	.align		4
.L_8:
        /*0024*/ 	.byte	0x04, 0x11
        /*0026*/ 	.short	(.L_10 - .L_9)
	.align		4
.L_9:
        /*0028*/ 	.word	index@($__internal_0_$__cuda_sm10x_tcgen05_guardrail_trap_col_being_dealloced_not_returned_by_alloc)
        /*002c*/ 	.word	0x00000000


	//----- nvinfo : EIATTR_FRAME_SIZE
	.align		4
.L_10:
        /*0030*/ 	.byte	0x04, 0x11
        /*0032*/ 	.short	(.L_12 - .L_11)
	.align		4
.L_11:
        /*0034*/ 	.word	index@(matmul_kernel)
        /*0038*/ 	.word	0x00000000


	//----- nvinfo : EIATTR_MIN_STACK_SIZE
	.align		4
.L_12:
        /*003c*/ 	.byte	0x04, 0x12
        /*003e*/ 	.short	(.L_14 - .L_13)
	.align		4
.L_13:
        /*0040*/ 	.word	index@(matmul_kernel)
        /*0044*/ 	.word	0x00000000
.L_14:


//--------------------- .nv.info.matmul_kernel    --------------------------
	.section	.nv.info.matmul_kernel,"",@"SHT_CUDA_INFO"
	.sectionflags	@""
	.align	4


	//----- nvinfo : EIATTR_CUDA_API_VERSION
	.align		4
        /*0000*/ 	.byte	0x04, 0x37
        /*0002*/ 	.short	(.L_16 - .L_15)
.L_15:
        /*0004*/ 	.word	0x00000081


	//----- nvinfo : EIATTR_KPARAM_INFO
	.align		4
.L_16:
        /*0008*/ 	.byte	0x04, 0x17
        /*000a*/ 	.short	(.L_18 - .L_17)
.L_17:
        /*000c*/ 	.word	0x00000000
        /*0010*/ 	.short	0x000d
        /*0012*/ 	.short	0x0048
        /*0014*/ 	.byte	0x00, 0xf4, 0x21, 0x00


	//----- nvinfo : EIATTR_KPARAM_INFO
	.align		4
.L_18:
        /*0018*/ 	.byte	0x04, 0x17
        /*001a*/ 	.short	(.L_20 - .L_19)
.L_19:
        /*001c*/ 	.word	0x00000000
        /*0020*/ 	.short	0x000c
        /*0022*/ 	.short	0x0040
        /*0024*/ 	.byte	0x00, 0xf4, 0x21, 0x00


	//----- nvinfo : EIATTR_KPARAM_INFO
	.align		4
.L_20:
        /*0028*/ 	.byte	0x04, 0x17
        /*002a*/ 	.short	(.L_22 - .L_21)
.L_21:
        /*002c*/ 	.word	0x00000000
        /*0030*/ 	.short	0x000b
        /*0032*/ 	.short	0x0038
        /*0034*/ 	.byte	0x00, 0xf0, 0x11, 0x00


	//----- nvinfo : EIATTR_KPARAM_INFO
	.align		4
.L_22:
        /*0038*/ 	.byte	0x04, 0x17
        /*003a*/ 	.short	(.L_24 - .L_23)
.L_23:
        /*003c*/ 	.word	0x00000000
        /*0040*/ 	.short	0x000a
        /*0042*/ 	.short	0x0034
        /*0044*/ 	.byte	0x00, 0xf0, 0x11, 0x00


	//----- nvinfo : EIATTR_KPARAM_INFO
	.align		4
.L_24:
        /*0048*/ 	.byte	0x04, 0x17
        /*004a*/ 	.short	(.L_26 - .L_25)
.L_25:
        /*004c*/ 	.word	0x00000000
        /*0050*/ 	.short	0x0009
        /*0052*/ 	.short	0x0030
        /*0054*/ 	.byte	0x00, 0xf0, 0x11, 0x00


	//----- nvinfo : EIATTR_KPARAM_INFO
	.align		4
.L_26:
        /*0058*/ 	.byte	0x04, 0x17
        /*005a*/ 	.short	(.L_28 - .L_27)
.L_27:
        /*005c*/ 	.word	0x00000000
        /*0060*/ 	.short	0x0008
        /*0062*/ 	.short	0x002c
        /*0064*/ 	.byte	0x00, 0xf0, 0x11, 0x00


	//----- nvinfo : EIATTR_KPARAM_INFO
	.align		4
.L_28:
        /*0068*/ 	.byte	0x04, 0x17
        /*006a*/ 	.short	(.L_30 - .L_29)
.L_29:
        /*006c*/ 	.word	0x00000000
        /*0070*/ 	.short	0x0007
        /*0072*/ 	.short	0x0028
        /*0074*/ 	.byte	0x00, 0xf0, 0x11, 0x00


	//----- nvinfo : EIATTR_KPARAM_INFO
	.align		4
.L_30:
        /*0078*/ 	.byte	0x04, 0x17
        /*007a*/ 	.short	(.L_32 - .L_31)
.L_31:
        /*007c*/ 	.word	0x00000000
        /*0080*/ 	.short	0x0006
        /*0082*/ 	.short	0x0024
        /*0084*/ 	.byte	0x00, 0xf0, 0x11, 0x00


	//----- nvinfo : EIATTR_KPARAM_INFO
	.align		4
.L_32:
        /*0088*/ 	.byte	0x04, 0x17
        /*008a*/ 	.short	(.L_34 - .L_33)
.L_33:
        /*008c*/ 	.word	0x00000000
        /*0090*/ 	.short	0x0005
        /*0092*/ 	.short	0x0020
        /*0094*/ 	.byte	0x00, 0xf0, 0x11, 0x00


	//----- nvinfo : EIATTR_KPARAM_INFO
	.align		4
.L_34:
        /*0098*/ 	.byte	0x04, 0x17
        /*009a*/ 	.short	(.L_36 - .L_35)
.L_35:
        /*009c*/ 	.word	0x00000000
        /*00a0*/ 	.short	0x0004
        /*00a2*/ 	.short	0x001c
        /*00a4*/ 	.byte	0x00, 0xf0, 0x11, 0x00


	//----- nvinfo : EIATTR_KPARAM_INFO
	.align		4
.L_36:
        /*00a8*/ 	.byte	0x04, 0x17
        /*00aa*/ 	.short	(.L_38 - .L_37)
.L_37:
        /*00ac*/ 	.word	0x00000000
        /*00b0*/ 	.short	0x0003
        /*00b2*/ 	.short	0x0018
        /*00b4*/ 	.byte	0x00, 0xf0, 0x11, 0x00


	//----- nvinfo : EIATTR_KPARAM_INFO
	.align		4
.L_38:
        /*00b8*/ 	.byte	0x04, 0x17
        /*00ba*/ 	.short	(.L_40 - .L_39)
.L_39:
        /*00bc*/ 	.word	0x00000000
        /*00c0*/ 	.short	0x0002
        /*00c2*/ 	.short	0x0010
        /*00c4*/ 	.byte	0x00, 0xf4, 0x21, 0x00


	//----- nvinfo : EIATTR_KPARAM_INFO
	.align		4
.L_40:
        /*00c8*/ 	.byte	0x04, 0x17
        /*00ca*/ 	.short	(.L_42 - .L_41)
.L_41:
        /*00cc*/ 	.word	0x00000000
        /*00d0*/ 	.short	0x0001
        /*00d2*/ 	.short	0x0008
        /*00d4*/ 	.byte	0x00, 0xf4, 0x21, 0x00


	//----- nvinfo : EIATTR_KPARAM_INFO
	.align		4
.L_42:
        /*00d8*/ 	.byte	0x04, 0x17
        /*00da*/ 	.short	(.L_44 - .L_43)
.L_43:
        /*00dc*/ 	.word	0x00000000
        /*00e0*/ 	.short	0x0000
        /*00e2*/ 	.short	0x0000
        /*00e4*/ 	.byte	0x00, 0xf4, 0x21, 0x00


	//----- nvinfo : EIATTR_AT_ENTRY_FRAGMENTS
	.align		4
.L_44:
        /*00e8*/ 	.byte	0x04, 0x4f
        /*00ea*/ 	.short	(.L_46 - .L_45)


	//   ....[0]....
.L_45:
        /*00ec*/ 	.word	0x00000004


	//----- nvinfo : EIATTR_RESERVED_SMEM_USED
	.align		4
.L_46:
        /*00f0*/ 	.byte	0x01, 0x41
	.zero		2


	//----- nvinfo : EIATTR_SPARSE_MMA_MASK
	.align		4
        /*00f4*/ 	.byte	0x03, 0x50
        /*00f6*/ 	.short	0x0000


	//----- nvinfo : EIATTR_TCGEN05_1CTA_USED
	.align		4
        /*00f8*/ 	.byte	0x01, 0x51
	.zero		2


	//----- nvinfo : EIATTR_MAXREG_COUNT
	.align		4
        /*00fc*/ 	.byte	0x03, 0x1b
        /*00fe*/ 	.short	0x00ff


	//----- nvinfo : EIATTR_NUM_BARRIERS
	.align		4
        /*0100*/ 	.byte	0x02, 0x4c
        /*0102*/ 	.byte	0x01
	.zero		1


	//----- nvinfo : EIATTR_INT_WARP_WIDE_INSTR_OFFSETS
	.align		4
        /*0104*/ 	.byte	0x04, 0x31
        /*0106*/ 	.short	(.L_48 - .L_47)


	//   ....[0]....
.L_47:
        /*0108*/ 	.word	0x00000fc0


	//   ....[1]....
        /*010c*/ 	.word	0x00000fd0


	//   ....[2]....
        /*0110*/ 	.word	0x00001660


	//   ....[3]....
        /*0114*/ 	.word	0x00002cc0


	//   ....[4]....
        /*0118*/ 	.word	0x00002d10


	//----- nvinfo : EIATTR_COOP_GROUP_MASK_REGIDS
	.align		4
.L_48:
        /*011c*/ 	.byte	0x04, 0x29
        /*011e*/ 	.short	(.L_50 - .L_49)


	//   ....[0]....
.L_49:
        /*0120*/ 	.word	0xffffffff


	//   ....[1]....
        /*0124*/ 	.word	0xffffffff


	//   ....[2]....
        /*0128*/ 	.word	0xffffffff


	//   ....[3]....
        /*012c*/ 	.word	0xffffffff


	//----- nvinfo : EIATTR_COOP_GROUP_INSTR_OFFSETS
	.align		4
.L_50:
        /*0130*/ 	.byte	0x04, 0x28
        /*0132*/ 	.short	(.L_52 - .L_51)


	//   ....[0]....
.L_51:
        /*0134*/ 	.word	0x00000070


	//   ....[1]....
        /*0138*/ 	.word	0x00000320


	//   ....[2]....
        /*013c*/ 	.word	0x00002b60


	//   ....[3]....
        /*0140*/ 	.word	0x00002dc0


	//----- nvinfo : EIATTR_VRC_CTA_INIT_COUNT
	.align		4
.L_52:
        /*0144*/ 	.byte	0x02, 0x4a
        /*0146*/ 	.byte	0x80
	.zero		1


	//----- nvinfo : EIATTR_MBARRIER_INSTR_OFFSETS
	.align		4
        /*0148*/ 	.byte	0x04, 0x39
        /*014a*/ 	.short	(.L_54 - .L_53)


	//   ....[0]....
.L_53:
        /*014c*/ 	.word	0x000010f0
        /*0150*/ 	.word	0x000000ff
        /*0154*/ 	.word	0x00000000
        /*0158*/ 	.short	0x0100
        /*015a*/ 	.byte	0x0a
	.zero		1


	//   ....[1]....
        /*015c*/ 	.word	0x00001690
        /*0160*/ 	.word	0x000000ff
        /*0164*/ 	.word	0x00003008
        /*0168*/ 	.short	0x0100
        /*016a*/ 	.byte	0x0c
	.zero		1


	//   ....[2]....
        /*016c*/ 	.word	0x00001d20
        /*0170*/ 	.word	0x000000ff
        /*0174*/ 	.word	0x00000000
        /*0178*/ 	.short	0x010a
        /*017a*/ 	.byte	0x0a
	.zero		1


	//   ....[3]....
        /*017c*/ 	.word	0x00002510
        /*0180*/ 	.word	0x000000ff
        /*0184*/ 	.word	0x00000000
        /*0188*/ 	.short	0x010a
        /*018a*/ 	.byte	0x0a
	.zero		1


	//   ....[4]....
        /*018c*/ 	.word	0x00002670
        /*0190*/ 	.word	0x000000ff
        /*0194*/ 	.word	0x00003000
        /*0198*/ 	.short	0x0108
        /*019a*/ 	.byte	0x0c
	.zero		1


	//   ....[5]....
        /*019c*/ 	.word	0x00002790
        /*01a0*/ 	.word	0x000000ff
        /*01a4*/ 	.word	0x00003008
        /*01a8*/ 	.short	0x0108
        /*01aa*/ 	.byte	0x0c
	.zero		1


	//   ....[6]....
        /*01ac*/ 	.word	0x00002de0
        /*01b0*/ 	.word	0x000000ff
        /*01b4*/ 	.word	0x00000000
        /*01b8*/ 	.short	0x010a
        /*01ba*/ 	.byte	0x0a
	.zero		1


	//   ....[7]....
        /*01bc*/ 	.word	0x00002e10
        /*01c0*/ 	.word	0x000000ff
        /*01c4*/ 	.word	0x00000000
        /*01c8*/ 	.short	0x010a
        /*01ca*/ 	.byte	0x0a
	.zero		1


	//----- nvinfo : EIATTR_NUM_MBARRIERS
	.align		4
.L_54:
        /*01cc*/ 	.byte	0x03, 0x38
        /*01ce*/ 	.short	0x0002


	//----- nvinfo : EIATTR_EXIT_INSTR_OFFSETS
	.align		4
        /*01d0*/ 	.byte	0x04, 0x1c
        /*01d2*/ 	.short	(.L_56 - .L_55)


	//   ....[0]....
.L_55:
        /*01d4*/ 	.word	0x00002dd0


	//----- nvinfo : EIATTR_REQNTID
	.align		4
.L_56:
        /*01d8*/ 	.byte	0x04, 0x10
        /*01da*/ 	.short	(.L_58 - .L_57)
.L_57:
        /*01dc*/ 	.word	0x00000100
        /*01e0*/ 	.word	0x00000001
        /*01e4*/ 	.word	0x00000001


	//----- nvinfo : EIATTR_CRS_STACK_SIZE
	.align		4
.L_58:
        /*01e8*/ 	.byte	0x04, 0x1e
        /*01ea*/ 	.short	(.L_60 - .L_59)
.L_59:
        /*01ec*/ 	.word	0x00000000


	//----- nvinfo : EIATTR_CBANK_PARAM_SIZE
	.align		4
.L_60:
        /*01f0*/ 	.byte	0x03, 0x19
        /*01f2*/ 	.short	0x0050


	//----- nvinfo : EIATTR_PARAM_CBANK
	.align		4
        /*01f4*/ 	.byte	0x04, 0x0a
        /*01f6*/ 	.short	(.L_62 - .L_61)
	.align		4
.L_61:
        /*01f8*/ 	.word	index@(.nv.constant0.matmul_kernel)
        /*01fc*/ 	.short	0x0380
        /*01fe*/ 	.short	0x0050


	//----- nvinfo : EIATTR_SW_WAR
	.align		4
.L_62:
        /*0200*/ 	.byte	0x04, 0x36
        /*0202*/ 	.short	(.L_64 - .L_63)
.L_63:
        /*0204*/ 	.word	0x00000008
.L_64:


//--------------------- .nv.compat                --------------------------
	.section	.nv.compat,"",@"SHT_CUDA_COMPAT_INFO"
	.align	4
        /*0000*/ 	.byte	0x02, 0x02, 0x02, 0x00, 0x02, 0x05, 0x05, 0x00, 0x02, 0x03, 0x00, 0x00, 0x02, 0x06, 0x01, 0x00


//--------------------- .nv.callgraph             --------------------------
	.section	.nv.callgraph,"",@"SHT_CUDA_CALLGRAPH"
	.align	4
	.sectionentsize	8
	.align		4
        /*0000*/ 	.word	0x00000000
	.align		4
        /*0004*/ 	.word	0xffffffff
	.align		4
        /*0008*/ 	.word	0x00000000
	.align		4
        /*000c*/ 	.word	0xfffffffe
	.align		4
        /*0010*/ 	.word	0x00000000
	.align		4
        /*0014*/ 	.word	0xfffffffd
	.align		4
        /*0018*/ 	.word	0x00000000
	.align		4
        /*001c*/ 	.word	0xfffffffc


//--------------------- .text.matmul_kernel       --------------------------
	.section	.text.matmul_kernel,"ax",@progbits
	.align	128
        .global         matmul_kernel
        .type           matmul_kernel,@function
        .size           matmul_kernel,(.L_x_20 - matmul_kernel)
        .other          matmul_kernel,@"STO_CUDA_ENTRY STV_DEFAULT"
matmul_kernel:
.text.matmul_kernel:
[----:B------:R-:W0:Y:S01]  /*0000*/  LDC R1, c[0x0][0x37c] ;  /* 0x0000df00ff017b82 */ /* 0x000e220000000800 */
[----:B------:R-:W1:Y:S01]  /*0010*/  S2R R14, SR_TID.X ;  /* 0x00000000000e7919 */ /* 0x000e620000002100 */
[----:B------:R-:W2:Y:S01]  /*0020*/  LDCU.64 UR28, c[0x0][0x358] ;  /* 0x00006b00ff1c77ac */ /* 0x000ea20008000a00 */
[----:B-1----:R-:W-:-:S13]  /*0030*/  ISETP.GE.U32.AND P0, PT, R14, 0x20, PT ;  /* 0x000000200e00780c */ /* 0x002fda0003f06070 */
[----:B------:R-:W-:Y:S02]  /*0040*/  VOTEU.ANY UP0, P0 ;  /* 0x0000000000ff7886 */ /* 0x000fe40000000100 */
[----:B0-2---:R-:W-:Y:S05]  /*0050*/  BRA.U UP0, `(.L_x_0) ;  /* 0x0000000100b47547 */ /* 0x005fea000b800000 */
[----:B------:R-:W0:Y:S01]  /*0060*/  S2UR UR6, SR_CgaCtaId ;  /* 0x00000000000679c3 */ /* 0x000e220000008800 */
[----:B------:R-:W-:Y:S01]  /*0070*/  NOP ;  /* 0x0000000000007918 */ /* 0x000fe20000000000 */
[----:B------:R-:W-:Y:S02]  /*0080*/  UMOV UR4, 0x40 ;  /* 0x0000004000047882 */ /* 0x000fe40000000000 */
[----:B0-----:R-:W-:-:S09]  /*0090*/  ULEA UR4, UR6, UR4, 0x18 ;  /* 0x0000000406047291 */ /* 0x001fd2000f8ec0ff */
[----:B------:R-:W0:Y:S01]  /*00a0*/  LDS.U8 R0, [UR4] ;  /* 0x00000004ff007984 */ /* 0x000e220008000000 */
[----:B------:R-:W-:Y:S02]  /*00b0*/  UMOV UR4, 0x400 ;  /* 0x0000040000047882 */ /* 0x000fe40000000000 */
[----:B------:R-:W-:Y:S01]  /*00c0*/  ULEA UR4, UR6, UR4, 0x18 ;  /* 0x0000000406047291 */ /* 0x000fe2000f8ec0ff */
[----:B0-----:R-:W-:-:S13]  /*00d0*/  ISETP.NE.AND P0, PT, R0, RZ, PT ;  /* 0x000000ff0000720c */ /* 0x001fda0003f05270 */
[----:B------:R-:W-:Y:S05]  /*00e0*/  @P0 BRA `(.L_x_1) ;  /* 0x0000000000780947 */ /* 0x000fea0003800000 */
[----:B------:R-:W-:-:S13]  /*00f0*/  ELECT P0, URZ, PT ;  /* 0x0000000000ff782f */ /* 0x000fda0003800000 */
[----:B------:R-:W-:Y:S05]  /*0100*/  @!P0 BRA `(.L_x_2) ;  /* 0x0000000000808947 */ /* 0x000fea0003800000 */
[----:B------:R-:W-:Y:S01]  /*0110*/  UMOV UR5, 0x1 ;  /* 0x0000000100057882 */ /* 0x000fe20000000000 */
[----:B------:R-:W-:-:S04]  /*0120*/  IMAD.MOV.U32 R4, RZ, RZ, 0x1 ;  /* 0x00000001ff047424 */ /* 0x000fc800078e00ff */
[----:B------:R-:W-:Y:S04]  /*0130*/  DEPBAR.LE SB0, 0x36 ;  /* 0x00008d800000791a */ /* 0x000fe80000000000 */
[----:B------:R-:W0:Y:S02]  /*0140*/  UTCATOMSWS.FIND_AND_SET.ALIGN UP1, UR5, UR5 ;  /* 0x00000005000575e3 */ /* 0x000e240008020800 */
[----:B0-----:R-:W-:-:S04]  /*0150*/  PLOP3.LUT P0, PT, PT, PT, UP1, 0x80, 0x8 ;  /* 0x000000000008781c */ /* 0x001fc80003f0f018 */
[----:B------:R-:W-:-:S04]  /*0160*/  SEL R0, RZ, 0xffffffff, !P0 ;  /* 0xffffffffff007807 */ /* 0x000fc80004000000 */
[----:B------:R-:W-:Y:S01]  /*0170*/  ISETP.NE.AND P0, PT, R0, RZ, PT ;  /* 0x000000ff0000720c */ /* 0x000fe20003f05270 */
[----:B------:R-:W-:-:S12]  /*0180*/  IMAD.U32 R0, RZ, RZ, UR5 ;  /* 0x00000005ff007e24 */ /* 0x000fd8000f8e00ff */
[----:B------:R-:W-:Y:S05]  /*0190*/  @P0 BRA `(.L_x_3) ;  /* 0x0000000000240947 */ /* 0x000fea0003800000 */
.L_x_4:
[----:B------:R-:W-:Y:S05]  /*01a0*/  NANOSLEEP 0x64 ;  /* 0x000000640000795d */ /* 0x000fea0003800000 */
[----:B------:R-:W-:-:S05]  /*01b0*/  UMOV UR5, 0x1 ;  /* 0x0000000100057882 */ /* 0x000fca0000000000 */
[----:B------:R-:W-:Y:S04]  /*01c0*/  DEPBAR.LE SB0, 0x36 ;  /* 0x00008d800000791a */ /* 0x000fe80000000000 */
[----:B------:R-:W0:Y:S02]  /*01d0*/  UTCATOMSWS.FIND_AND_SET.ALIGN UP1, UR5, UR5 ;  /* 0x00000005000575e3 */ /* 0x000e240008020800 */
[----:B0-----:R-:W-:-:S04]  /*01e0*/  PLOP3.LUT P0, PT, PT, PT, UP1, 0x80, 0x8 ;  /* 0x000000000008781c */ /* 0x001fc80003f0f018 */
[----:B------:R-:W-:-:S04]  /*01f0*/  SEL R0, RZ, 0xffffffff, !P0 ;  /* 0xffffffffff007807 */ /* 0x000fc80004000000 */
[----:B------:R-:W-:Y:S01]  /*0200*/  ISETP.NE.AND P0, PT, R0, RZ, PT ;  /* 0x000000ff0000720c */ /* 0x000fe20003f05270 */
[----:B------:R-:W-:-:S12]  /*0210*/  IMAD.U32 R0, RZ, RZ, UR5 ;  /* 0x00000005ff007e24 */ /* 0x000fd8000f8e00ff */
[----:B------:R-:W-:Y:S05]  /*0220*/  @!P0 BRA `(.L_x_4) ;  /* 0xfffffffc00dc8947 */ /* 0x000fea000383ffff */
.L_x_3:
[----:B------:R-:W-:Y:S01]  /*0230*/  VIADD R3, R0, 0x10 ;  /* 0x0000001000037836 */ /* 0x000fe20000000000 */
[----:B------:R-:W-:Y:S01]  /*0240*/  UMOV UR5, 0x50 ;  /* 0x0000005000057882 */ /* 0x000fe20000000000 */
[----:B------:R-:W-:Y:S01]  /*0250*/  SHF.L.U32 R2, R4, R0, RZ ;  /* 0x0000000004027219 */ /* 0x000fe200000006ff */
[----:B------:R-:W-:Y:S01]  /*0260*/  ULEA UR5, UR6, UR5, 0x18 ;  /* 0x0000000506057291 */ /* 0x000fe2000f8ec0ff */
[----:B------:R-:W-:Y:S01]  /*0270*/  IMAD.SHL.U32 R0, R0, 0x20, RZ ;  /* 0x0000002000007824 */ /* 0x000fe200078e00ff */
[----:B------:R-:W-:-:S04]  /*0280*/  SHF.L.U32 R3, R4, R3, RZ ;  /* 0x0000000304037219 */ /* 0x000fc800000006ff */
[----:B------:R-:W-:-:S05]  /*0290*/  LOP3.LUT R2, R3, R2, RZ, 0xfc, !PT ;  /* 0x0000000203027212 */ /* 0x000fca00078efcff */
[----:B------:R0:W-:Y:S04]  /*02a0*/  ATOMS.OR RZ, [UR5], R2 ;  /* 0x00000002ffff798c */ /* 0x0001e8000b000005 */
[----:B------:R0:W-:Y:S01]  /*02b0*/  STS [UR4], R0 ;  /* 0x00000000ff007988 */ /* 0x0001e20008000804 */
[----:B------:R-:W-:Y:S05]  /*02c0*/  BRA `(.L_x_2) ;  /* 0x0000000000107947 */ /* 0x000fea0003800000 */
.L_x_1:
[----:B------:R-:W-:Y:S01]  /*02d0*/  IMAD.MOV.U32 R0, RZ, RZ, -0x1 ;  /* 0xffffffffff007424 */ /* 0x000fe200078e00ff */
[----:B------:R-:W-:-:S04]  /*02e0*/  MOV R2, 0x310 ;  /* 0x0000031000027802 */ /* 0x000fc80000000f00 */
[----:B------:R0:W-:Y:S03]  /*02f0*/  STS [UR4], R0 ;  /* 0x00000000ff007988 */ /* 0x0001e60008000804 */
[----:B0-----:R-:W-:Y:S05]  /*0300*/  CALL.REL.NOINC `($__internal_1_$__cuda_sm10x_tcgen05_guardrail_trap_phase_invalid_during_alloc) ;  /* 0x0000002800d87944 */ /* 0x001fea0003c00000 */
.L_x_2:
[----:B------:R-:W-:Y:S05]  /*0310*/  WARPSYNC.ALL ;  /* 0x0000000000007948 */ /* 0x000fea0003800000 */
[----:B------:R-:W-:Y:S01]  /*0320*/  NOP ;  /* 0x0000000000007918 */ /* 0x000fe20000000000 */
.L_x_0:
[----:B------:R-:W1:Y:S01]  /*0330*/  LDC.64 R8, c[0x0][0x398] ;  /* 0x0000e600ff087b82 */ /* 0x000e620000000a00 */
[----:B------:R-:W2:Y:S01]  /*0340*/  S2R R5, SR_CTAID.X ;  /* 0x0000000000057919 */ /* 0x000ea20000002500 */
[----:B------:R-:W-:Y:S01]  /*0350*/  UMOV UR12, 0x400 ;  /* 0x00000400000c7882 */ /* 0x000fe20000000000 */
[----:B------:R-:W3:Y:S01]  /*0360*/  LDCU UR11, c[0x0][0x3a0] ;  /* 0x00007400ff0b77ac */ /* 0x000ee20008000800 */
[----:B------:R-:W4:Y:S04]  /*0370*/  LDCU.64 UR16, c[0x0][0x3a8] ;  /* 0x00007500ff1077ac */ /* 0x000f280008000a00 */
[----:B------:R-:W5:Y:S01]  /*0380*/  S2UR UR6, SR_CgaCtaId ;  /* 0x00000000000679c3 */ /* 0x000f620000008800 */
[----:B------:R-:W0:Y:S01]  /*0390*/  LDCU UR7, c[0x0][0x3a4] ;  /* 0x00007480ff0777ac */ /* 0x000e220008000800 */
[----:B------:R-:W0:Y:S01]  /*03a0*/  LDCU UR15, c[0x0][0x3b0] ;  /* 0x00007600ff0f77ac */ /* 0x000e220008000800 */
[----:B------:R-:W-:Y:S01]  /*03b0*/  UMOV UR8, 0x1 ;  /* 0x0000000100087882 */ /* 0x000fe20000000000 */
[----:B------:R-:W0:Y:S02]  /*03c0*/  LDCU.128 UR24, c[0x0][0x380] ;  /* 0x00007000ff1877ac */ /* 0x000e240008000c00 */
[----:B01----:R-:W-:Y:S01]  /*03d0*/  VIADD R0, R9, 0x1f ;  /* 0x0000001f09007836 */ /* 0x003fe20000000000 */
[----:B---3--:R-:W-:-:S04]  /*03e0*/  UIADD3 UR30, UPT, UPT, UR11, 0x1f, URZ ;  /* 0x0000001f0b1e7890 */ /* 0x008fc8000fffe0ff */
[----:B------:R-:W-:Y:S01]  /*03f0*/  SHF.R.S32.HI R3, RZ, 0x1f, R0 ;  /* 0x0000001fff037819 */ /* 0x000fe20000011400 */
[----:B------:R-:W-:Y:S02]  /*0400*/  UISETP.GT.AND UP1, UPT, UR30, 0x1f, UPT ;  /* 0x0000001f1e00788c */ /* 0x000fe4000bf24270 */
[----:B-----5:R-:W-:Y:S01]  /*0410*/  ULEA UR12, UR6, UR12, 0x18 ;  /* 0x0000000c060c7291 */ /* 0x020fe2000f8ec0ff */
[----:B------:R-:W-:Y:S01]  /*0420*/  LEA.HI R3, R3, R0, RZ, 0x5 ;  /* 0x0000000003037211 */ /* 0x000fe200078f28ff */
[----:B------:R-:W-:Y:S01]  /*0430*/  BAR.SYNC.DEFER_BLOCKING 0x0 ;  /* 0x0000000000007b1d */ /* 0x000fe20000010000 */
[----:B--2---:R-:W-:Y:S01]  /*0440*/  IABS R10, R5 ;  /* 0x00000005000a7213 */ /* 0x004fe20000000000 */
[----:B------:R-:W-:Y:S01]  /*0450*/  UIADD3 UR10, UPT, UPT, UR12, 0x3000, URZ ;  /* 0x000030000c0a7890 */ /* 0x000fe2000fffe0ff */
[----:B------:R-:W-:-:S05]  /*0460*/  SHF.R.S32.HI R3, RZ, 0x5, R3 ;  /* 0x00000005ff037819 */ /* 0x000fca0000011403 */
[----:B------:R-:W-:-:S05]  /*0470*/  IMAD.SHL.U32 R4, R3, 0x8, RZ ;  /* 0x0000000803047824 */ /* 0x000fca00078e00ff */
[-C--:B------:R-:W-:Y:S02]  /*0480*/  IABS R7, R4.reuse ;  /* 0x0000000400077213 */ /* 0x080fe40000000000 */
[----:B------:R-:W-:Y:S02]  /*0490*/  IABS R12, R4 ;  /* 0x00000004000c7213 */ /* 0x000fe40000000000 */
[----:B------:R-:W0:Y:S01]  /*04a0*/  I2F.RP R0, R7 ;  /* 0x0000000700007306 */ /* 0x000e220000209400 */
[----:B------:R-:W1:Y:S07]  /*04b0*/  LDS R23, [UR12] ;  /* 0x0000000cff177984 */ /* 0x000e6e0008000800 */
[----:B0-----:R-:W0:Y:S02]  /*04c0*/  MUFU.RCP R0, R0 ;  /* 0x0000000000007308 */ /* 0x001e240000001000 */
[----:B0-----:R-:W-:-:S02]  /*04d0*/  VIADD R2, R0, 0xffffffe ;  /* 0x0ffffffe00027836 */ /* 0x001fc40000000000 */
[----:B------:R-:W-:-:S04]  /*04e0*/  IMAD.MOV R0, RZ, RZ, -R12 ;  /* 0x000000ffff007224 */ /* 0x000fc800078e0a0c */
[----:B------:R0:W2:Y:S02]  /*04f0*/  F2I.FTZ.U32.TRUNC.NTZ R3, R2 ;  /* 0x0000000200037305 */ /* 0x0000a4000021f000 */
[----:B0-----:R-:W-:Y:S01]  /*0500*/  IMAD.MOV.U32 R2, RZ, RZ, RZ ;  /* 0x000000ffff027224 */ /* 0x001fe200078e00ff */
[----:B-1----:R-:W-:Y:S01]  /*0510*/  R2UR UR13, R23 ;  /* 0x00000000170d72ca */ /* 0x002fe200000e0000 */
[----:B--2---:R-:W-:-:S04]  /*0520*/  IMAD.MOV R6, RZ, RZ, -R3 ;  /* 0x000000ffff067224 */ /* 0x004fc800078e0a03 */
[----:B------:R-:W-:Y:S02]  /*0530*/  IMAD R11, R6, R7, RZ ;  /* 0x00000007060b7224 */ /* 0x000fe400078e02ff */
[----:B------:R-:W-:Y:S02]  /*0540*/  IMAD.MOV.U32 R6, RZ, RZ, R10 ;  /* 0x000000ffff067224 */ /* 0x000fe400078e000a */
[----:B------:R-:W-:-:S06]  /*0550*/  IMAD.HI.U32 R3, R3, R11, R2 ;  /* 0x0000000b03037227 */ /* 0x000fcc00078e0002 */
[----:B------:R-:W-:-:S04]  /*0560*/  IMAD.HI.U32 R3, R3, R6, RZ ;  /* 0x0000000603037227 */ /* 0x000fc800078e00ff */
[----:B------:R-:W-:Y:S01]  /*0570*/  IMAD R0, R3, R0, R6 ;  /* 0x0000000003007224 */ /* 0x000fe200078e0206 */
[----:B------:R-:W-:Y:S04]  /*0580*/  BAR.SYNC.DEFER_BLOCKING 0x0 ;  /* 0x0000000000007b1d */ /* 0x000fe80000010000 */
[----:B------:R-:W-:-:S13]  /*0590*/  ISETP.GT.U32.AND P1, PT, R7, R0, PT ;  /* 0x000000000700720c */ /* 0x000fda0003f24070 */
[----:B------:R-:W-:Y:S02]  /*05a0*/  @!P1 IMAD.IADD R0, R0, 0x1, -R7 ;  /* 0x0000000100009824 */ /* 0x000fe400078e0a07 */
[----:B------:R-:W-:Y:S01]  /*05b0*/  @!P1 VIADD R3, R3, 0x1 ;  /* 0x0000000103039836 */ /* 0x000fe20000000000 */
[----:B------:R-:W-:Y:S02]  /*05c0*/  ISETP.NE.AND P1, PT, R4, RZ, PT ;  /* 0x000000ff0400720c */ /* 0x000fe40003f25270 */
[----:B------:R-:W-:Y:S02]  /*05d0*/  ISETP.GE.U32.AND P0, PT, R0, R7, PT ;  /* 0x000000070000720c */ /* 0x000fe40003f06070 */
[----:B------:R-:W-:Y:S02]  /*05e0*/  LOP3.LUT R0, R5, R4, RZ, 0x3c, !PT ;  /* 0x0000000405007212 */ /* 0x000fe400078e3cff */
[----:B------:R-:W-:Y:S02]  /*05f0*/  IABS R7, R9 ;  /* 0x0000000900077213 */ /* 0x000fe40000000000 */
[----:B------:R-:W-:Y:S01]  /*0600*/  ISETP.GE.AND P2, PT, R0, RZ, PT ;  /* 0x000000ff0000720c */ /* 0x000fe20003f46270 */
[----:B------:R-:W-:-:S06]  /*0610*/  VIADD R0, R8, 0x3f ;  /* 0x0000003f08007836 */ /* 0x000fcc0000000000 */
[----:B------:R-:W-:-:S04]  /*0620*/  @P0 VIADD R3, R3, 0x1 ;  /* 0x0000000103030836 */ /* 0x000fc80000000000 */
[----:B------:R-:W-:Y:S01]  /*0630*/  IMAD.MOV.U32 R2, RZ, RZ, R3 ;  /* 0x000000ffff027224 */ /* 0x000fe200078e0003 */
[----:B------:R-:W-:-:S03]  /*0640*/  SHF.R.S32.HI R3, RZ, 0x1f, R0 ;  /* 0x0000001fff037819 */ /* 0x000fc60000011400 */
[----:B------:R-:W-:Y:S01]  /*0650*/  @!P2 IMAD.MOV R2, RZ, RZ, -R2 ;  /* 0x000000ffff02a224 */ /* 0x000fe200078e0a02 */
[----:B------:R-:W-:Y:S02]  /*0660*/  @!P1 LOP3.LUT R2, RZ, R4, RZ, 0x33, !PT ;  /* 0x00000004ff029212 */ /* 0x000fe400078e33ff */
[----:B------:R-:W-:-:S03]  /*0670*/  LEA.HI R3, R3, R0, RZ, 0x6 ;  /* 0x0000000003037211 */ /* 0x000fc600078f30ff */
[----:B------:R-:W-:Y:S02]  /*0680*/  IMAD.SHL.U32 R10, R2, 0x8, RZ ;  /* 0x00000008020a7824 */ /* 0x000fe400078e00ff */
[----:B------:R-:W-:-:S03]  /*0690*/  IMAD.MOV R2, RZ, RZ, -R2 ;  /* 0x000000ffff027224 */ /* 0x000fc600078e0a02 */
[----:B------:R-:W-:Y:S01]  /*06a0*/  LEA.HI.SX32 R3, R3, -R10, 0x1a ;  /* 0x8000000a03037211 */ /* 0x000fe200078fd2ff */
[----:B------:R-:W-:Y:S02]  /*06b0*/  IMAD R13, R4, R2, R5 ;  /* 0x00000002040d7224 */ /* 0x000fe400078e0205 */
[----:B------:R-:W-:Y:S01]  /*06c0*/  IMAD.MOV.U32 R2, RZ, RZ, RZ ;  /* 0x000000ffff027224 */ /* 0x000fe200078e00ff */
[----:B------:R-:W-:Y:S02]  /*06d0*/  VIMNMX R12, PT, PT, R3, 0x8, PT ;  /* 0x00000008030c7848 */ /* 0x000fe40003fe0100 */
[----:B------:R-:W-:Y:S02]  /*06e0*/  IABS R4, R13 ;  /* 0x0000000d00047213 */ /* 0x000fe40000000000 */
[----:B------:R-:W-:-:S04]  /*06f0*/  IABS R11, R12 ;  /* 0x0000000c000b7213 */ /* 0x000fc80000000000 */
[----:B------:R-:W0:Y:S08]  /*0700*/  I2F.RP R0, R11 ;  /* 0x0000000b00007306 */ /* 0x000e300000209400 */
[----:B0-----:R-:W0:Y:S02]  /*0710*/  MUFU.RCP R0, R0 ;  /* 0x0000000000007308 */ /* 0x001e240000001000 */
[----:B0-----:R-:W-:Y:S01]  /*0720*/  VIADD R3, R0, 0xffffffe ;  /* 0x0ffffffe00037836 */ /* 0x001fe20000000000 */
[----:B------:R-:W-:-:S05]  /*0730*/  IABS R0, R8 ;  /* 0x0000000800007213 */ /* 0x000fca0000000000 */
[----:B------:R-:W0:Y:S02]  /*0740*/  F2I.FTZ.U32.TRUNC.NTZ R3, R3 ;  /* 0x0000000300037305 */ /* 0x000e24000021f000 */
[----:B0-----:R-:W-:-:S04]  /*0750*/  IMAD.MOV R6, RZ, RZ, -R3 ;  /* 0x000000ffff067224 */ /* 0x001fc800078e0a03 */
[----:B------:R-:W-:Y:S01]  /*0760*/  IMAD R5, R6, R11, RZ ;  /* 0x0000000b06057224 */ /* 0x000fe200078e02ff */
[----:B------:R-:W-:-:S03]  /*0770*/  IABS R6, R12 ;  /* 0x0000000c00067213 */ /* 0x000fc60000000000 */
[----:B------:R-:W-:-:S04]  /*0780*/  IMAD.HI.U32 R2, R3, R5, R2 ;  /* 0x0000000503027227 */ /* 0x000fc800078e0002 */
[----:B------:R-:W-:Y:S02]  /*0790*/  IMAD.MOV R5, RZ, RZ, -R6 ;  /* 0x000000ffff057224 */ /* 0x000fe400078e0a06 */
[----:B------:R-:W0:Y:S01]  /*07a0*/  I2F.RP R6, R0 ;  /* 0x0000000000067306 */ /* 0x000e220000209400 */
[----:B------:R-:W-:-:S04]  /*07b0*/  IMAD.HI.U32 R3, R2, R4, RZ ;  /* 0x0000000402037227 */ /* 0x000fc800078e00ff */
[----:B------:R-:W-:Y:S02]  /*07c0*/  IMAD.MOV.U32 R2, RZ, RZ, R7 ;  /* 0x000000ffff027224 */ /* 0x000fe400078e0007 */
[----:B------:R-:W-:Y:S02]  /*07d0*/  IMAD R4, R3, R5, R4 ;  /* 0x0000000503047224 */ /* 0x000fe400078e0204 */
[----:B------:R-:W1:Y:S03]  /*07e0*/  I2F.RP R7, R2 ;  /* 0x0000000200077306 */ /* 0x000e660000209400 */
[----:B------:R-:W-:-:S05]  /*07f0*/  ISETP.GT.U32.AND P1, PT, R11, R4, PT ;  /* 0x000000040b00720c */ /* 0x000fca0003f24070 */
[----:B0-----:R-:W0:Y:S08]  /*0800*/  MUFU.RCP R6, R6 ;  /* 0x0000000600067308 */ /* 0x001e300000001000 */
[----:B------:R-:W-:Y:S01]  /*0810*/  @!P1 IMAD.IADD R4, R4, 0x1, -R11 ;  /* 0x0000000104049824 */ /* 0x000fe200078e0a0b */
[----:B-1----:R-:W1:Y:S01]  /*0820*/  MUFU.RCP R7, R7 ;  /* 0x0000000700077308 */ /* 0x002e620000001000 */
[----:B------:R-:W-:Y:S01]  /*0830*/  @!P1 VIADD R3, R3, 0x1 ;  /* 0x0000000103039836 */ /* 0x000fe20000000000 */
[----:B------:R-:W-:-:S02]  /*0840*/  ISETP.NE.AND P1, PT, R12, RZ, PT ;  /* 0x000000ff0c00720c */ /* 0x000fc40003f25270 */
[----:B------:R-:W-:Y:S02]  /*0850*/  ISETP.GE.U32.AND P0, PT, R4, R11, PT ;  /* 0x0000000b0400720c */ /* 0x000fe40003f06070 */
[----:B------:R-:W-:Y:S01]  /*0860*/  LOP3.LUT R4, R13, R12, RZ, 0x3c, !PT ;  /* 0x0000000c0d047212 */ /* 0x000fe200078e3cff */
[----:B0-----:R-:W-:-:S03]  /*0870*/  VIADD R5, R6, 0xffffffe ;  /* 0x0ffffffe06057836 */ /* 0x001fc60000000000 */
[----:B------:R-:W-:Y:S01]  /*0880*/  ISETP.GE.AND P2, PT, R4, RZ, PT ;  /* 0x000000ff0400720c */ /* 0x000fe20003f46270 */
[----:B------:R-:W-:Y:S02]  /*0890*/  IMAD.MOV.U32 R4, RZ, RZ, RZ ;  /* 0x000000ffff047224 */ /* 0x000fe400078e00ff */
[----:B------:R-:W0:Y:S04]  /*08a0*/  F2I.FTZ.U32.TRUNC.NTZ R5, R5 ;  /* 0x0000000500057305 */ /* 0x000e28000021f000 */
[----:B------:R-:W-:Y:S02]  /*08b0*/  @P0 VIADD R3, R3, 0x1 ;  /* 0x0000000103030836 */ /* 0x000fe40000000000 */
[----:B-1----:R-:W-:Y:S02]  /*08c0*/  VIADD R6, R7, 0xffffffe ;  /* 0x0ffffffe07067836 */ /* 0x002fe40000000000 */
[----:B------:R-:W-:-:S02]  /*08d0*/  IMAD.MOV.U32 R15, RZ, RZ, R3 ;  /* 0x000000ffff0f7224 */ /* 0x000fc400078e0003 */
[----:B------:R-:W1:Y:S02]  /*08e0*/  F2I.FTZ.U32.TRUNC.NTZ R7, R6 ;  /* 0x0000000600077305 */ /* 0x000e64000021f000 */
[----:B------:R-:W-:Y:S01]  /*08f0*/  @!P2 IMAD.MOV R15, RZ, RZ, -R15 ;  /* 0x000000ffff0fa224 */ /* 0x000fe200078e0a0f */
[----:B------:R-:W-:Y:S01]  /*0900*/  @!P1 LOP3.LUT R15, RZ, R12, RZ, 0x33, !PT ;  /* 0x0000000cff0f9212 */ /* 0x000fe200078e33ff */
[----:B0-----:R-:W-:-:S04]  /*0910*/  IMAD.MOV R11, RZ, RZ, -R5 ;  /* 0x000000ffff0b7224 */ /* 0x001fc800078e0a05 */
[----:B------:R-:W-:Y:S02]  /*0920*/  IMAD.MOV R3, RZ, RZ, -R15 ;  /* 0x000000ffff037224 */ /* 0x000fe400078e0a0f */
[----:B------:R-:W-:Y:S02]  /*0930*/  IMAD R11, R11, R0, RZ ;  /* 0x000000000b0b7224 */ /* 0x000fe400078e02ff */
[----:B------:R-:W-:Y:S02]  /*0940*/  IMAD R3, R12, R3, R13 ;  /* 0x000000030c037224 */ /* 0x000fe400078e020d */
[----:B------:R-:W-:Y:S01]  /*0950*/  IMAD.HI.U32 R5, R5, R11, R4 ;  /* 0x0000000b05057227 */ /* 0x000fe200078e0004 */
[----:B------:R-:W-:-:S03]  /*0960*/  SHF.R.U32.HI R4, RZ, 0x5, R14 ;  /* 0x00000005ff047819 */ /* 0x000fc6000001160e */
[----:B-1----:R-:W-:Y:S02]  /*0970*/  IMAD.MOV R12, RZ, RZ, -R7 ;  /* 0x000000ffff0c7224 */ /* 0x002fe400078e0a07 */
[----:B------:R-:W-:Y:S01]  /*0980*/  IMAD.IADD R3, R10, 0x1, R3 ;  /* 0x000000010a037824 */ /* 0x000fe200078e0203 */
[----:B------:R-:W-:Y:S01]  /*0990*/  SGXT.U32 R10, R4, 0x3 ;  /* 0x00000003040a781a */ /* 0x000fe20000000000 */
[----:B------:R-:W-:Y:S01]  /*09a0*/  IMAD.SHL.U32 R15, R15, 0x20, RZ ;  /* 0x000000200f0f7824 */ /* 0x000fe200078e00ff */
[----:B------:R-:W-:Y:S01]  /*09b0*/  LOP3.LUT R4, R14, 0x3f, RZ, 0xc0, !PT ;  /* 0x0000003f0e047812 */ /* 0x000fe200078ec0ff */
[----:B------:R-:W-:Y:S02]  /*09c0*/  IMAD.MOV.U32 R11, RZ, RZ, R12 ;  /* 0x000000ffff0b7224 */ /* 0x000fe400078e000c */
[----:B------:R-:W-:Y:S01]  /*09d0*/  IMAD.MOV.U32 R6, RZ, RZ, RZ ;  /* 0x000000ffff067224 */ /* 0x000fe200078e00ff */
[----:B------:R-:W-:Y:S01]  /*09e0*/  LOP3.LUT R10, R15, R10, RZ, 0xfc, !PT ;  /* 0x0000000a0f0a7212 */ /* 0x000fe200078efcff */
[----:B------:R-:W-:-:S02]  /*09f0*/  IMAD R11, R11, R2, RZ ;  /* 0x000000020b0b7224 */ /* 0x000fc400078e02ff */
[----:B------:R-:W-:Y:S01]  /*0a00*/  IMAD R13, R3, 0x40, R4 ;  /* 0x00000040030d7824 */ /* 0x000fe200078e0204 */
[C---:B------:R-:W-:Y:S01]  /*0a10*/  LOP3.LUT R20, R10.reuse, 0x10, RZ, 0xfc, !PT ;  /* 0x000000100a147812 */ /* 0x040fe200078efcff */
[----:B------:R-:W-:Y:S01]  /*0a20*/  IMAD.HI.U32 R6, R7, R11, R6 ;  /* 0x0000000b07067227 */ /* 0x000fe200078e0006 */
[C---:B------:R-:W-:Y:S02]  /*0a30*/  LOP3.LUT R18, R10.reuse, 0x8, RZ, 0xfc, !PT ;  /* 0x000000080a127812 */ /* 0x040fe400078efcff */
[----:B------:R-:W-:Y:S02]  /*0a40*/  IABS R11, R10 ;  /* 0x0000000a000b7213 */ /* 0x000fe40000000000 */
[----:B------:R-:W-:Y:S02]  /*0a50*/  IABS R19, R20 ;  /* 0x0000001400137213 */ /* 0x000fe40000000000 */
[----:B------:R-:W-:Y:S01]  /*0a60*/  LOP3.LUT R22, R10, 0x18, RZ, 0xfc, !PT ;  /* 0x000000180a167812 */ /* 0x000fe200078efcff */
[----:B------:R-:W-:Y:S01]  /*0a70*/  IMAD.HI.U32 R3, R6, R11, RZ ;  /* 0x0000000b06037227 */ /* 0x000fe200078e00ff */
[----:B------:R-:W-:-:S02]  /*0a80*/  IABS R17, R18 ;  /* 0x0000001200117213 */ /* 0x000fc40000000000 */
[----:B------:R-:W-:Y:S01]  /*0a90*/  IABS R12, R13 ;  /* 0x0000000d000c7213 */ /* 0x000fe20000000000 */
[----:B------:R-:W-:Y:S01]  /*0aa0*/  IMAD.HI.U32 R7, R6, R19, RZ ;  /* 0x0000001306077227 */ /* 0x000fe200078e00ff */
[----:B------:R-:W-:-:S03]  /*0ab0*/  IABS R21, R22 ;  /* 0x0000001600157213 */ /* 0x000fc60000000000 */
[----:B------:R-:W-:-:S04]  /*0ac0*/  IMAD.HI.U32 R4, R6, R17, RZ ;  /* 0x0000001106047227 */ /* 0x000fc800078e00ff */
[----:B------:R-:W-:Y:S02]  /*0ad0*/  IMAD.MOV R3, RZ, RZ, -R3 ;  /* 0x000000ffff037224 */ /* 0x000fe400078e0a03 */
[----:B------:R-:W-:-:S04]  /*0ae0*/  IMAD.HI.U32 R5, R5, R12, RZ ;  /* 0x0000000c05057227 */ /* 0x000fc800078e00ff */
[----:B------:R-:W-:Y:S02]  /*0af0*/  IMAD.MOV R16, RZ, RZ, -R7 ;  /* 0x000000ffff107224 */ /* 0x000fe400078e0a07 */
[----:B------:R-:W-:-:S04]  /*0b00*/  IMAD.HI.U32 R6, R6, R21, RZ ;  /* 0x0000001506067227 */ /* 0x000fc800078e00ff */
[----:B------:R-:W-:Y:S02]  /*0b10*/  IMAD.MOV R4, RZ, RZ, -R4 ;  /* 0x000000ffff047224 */ /* 0x000fe400078e0a04 */
[C---:B------:R-:W-:Y:S02]  /*0b20*/  IMAD R7, R2.reuse, R3, R11 ;  /* 0x0000000302077224 */ /* 0x040fe400078e020b */
[----:B------:R-:W-:Y:S02]  /*0b30*/  IMAD.MOV R3, RZ, RZ, -R5 ;  /* 0x000000ffff037224 */ /* 0x000fe400078e0a05 */
[----:B------:R-:W-:Y:S01]  /*0b40*/  IMAD.MOV R6, RZ, RZ, -R6 ;  /* 0x000000ffff067224 */ /* 0x000fe200078e0a06 */
[C---:B------:R-:W-:Y:S01]  /*0b50*/  ISETP.GT.U32.AND P1, PT, R2.reuse, R7, PT ;  /* 0x000000070200720c */ /* 0x040fe20003f24070 */
[C---:B------:R-:W-:Y:S01]  /*0b60*/  IMAD R5, R2.reuse, R4, R17 ;  /* 0x0000000402057224 */ /* 0x040fe200078e0211 */
[----:B------:R-:W-:Y:S01]  /*0b70*/  SHF.R.U32.HI R4, RZ, 0x5, R14 ;  /* 0x00000005ff047819 */ /* 0x000fe2000001160e */
[----:B------:R-:W-:-:S02]  /*0b80*/  IMAD R17, R2, R6, R21 ;  /* 0x0000000602117224 */ /* 0x000fc400078e0215 */
[----:B------:R-:W-:Y:S01]  /*0b90*/  IMAD R3, R0, R3, R12 ;  /* 0x0000000300037224 */ /* 0x000fe200078e020c */
[C---:B------:R-:W-:Y:S01]  /*0ba0*/  ISETP.GT.U32.AND P2, PT, R2.reuse, R5, PT ;  /* 0x000000050200720c */ /* 0x040fe20003f44070 */
[C---:B------:R-:W-:Y:S01]  /*0bb0*/  IMAD R11, R2.reuse, R16, R19 ;  /* 0x00000010020b7224 */ /* 0x040fe200078e0213 */
[----:B------:R-:W-:Y:S01]  /*0bc0*/  ISETP.GT.U32.AND P4, PT, R2, R17, PT ;  /* 0x000000110200720c */ /* 0x000fe20003f84070 */
[----:B----4-:R-:W-:Y:S01]  /*0bd0*/  IMAD.U32 R6, RZ, RZ, UR16 ;  /* 0x00000010ff067e24 */ /* 0x010fe2000f8e00ff */
[----:B------:R-:W-:Y:S02]  /*0be0*/  ISETP.GT.U32.AND P0, PT, R0, R3, PT ;  /* 0x000000030000720c */ /* 0x000fe40003f04070 */
[----:B------:R-:W-:Y:S01]  /*0bf0*/  ISETP.GT.U32.AND P3, PT, R2, R11, PT ;  /* 0x0000000b0200720c */ /* 0x000fe20003f64070 */
[----:B------:R-:W-:Y:S01]  /*0c00*/  @!P1 IMAD.IADD R7, R7, 0x1, -R2 ;  /* 0x0000000107079824 */ /* 0x000fe200078e0a02 */
[----:B------:R-:W-:Y:S02]  /*0c10*/  ISETP.GE.AND P1, PT, R18, RZ, PT ;  /* 0x000000ff1200720c */ /* 0x000fe40003f26270 */
[----:B------:R-:W-:-:S02]  /*0c20*/  SHF.R.U32.HI R12, RZ, 0x6, R14 ;  /* 0x00000006ff0c7819 */ /* 0x000fc4000001160e */
[----:B------:R-:W-:Y:S01]  /*0c30*/  R2UR UR9, R4 ;  /* 0x00000000040972ca */ /* 0x000fe200000e0000 */
[--C-:B------:R-:W-:Y:S01]  /*0c40*/  @!P2 IMAD.IADD R5, R5, 0x1, -R2.reuse ;  /* 0x000000010505a824 */ /* 0x100fe200078e0a02 */
[----:B------:R-:W-:Y:S01]  /*0c50*/  ISETP.GT.U32.AND P2, PT, R2, R7, PT ;  /* 0x000000070200720c */ /* 0x000fe20003f44070 */
[----:B------:R-:W-:Y:S01]  /*0c60*/  @!P4 IMAD.IADD R17, R17, 0x1, -R2 ;  /* 0x000000011111c824 */ /* 0x000fe200078e0a02 */
[----:B------:R-:W-:Y:S01]  /*0c70*/  SGXT.U32 R12, R12, 0x2 ;  /* 0x000000020c0c781a */ /* 0x000fe20000000000 */
[----:B------:R-:W-:Y:S01]  /*0c80*/  @!P0 IMAD.IADD R3, R3, 0x1, -R0 ;  /* 0x0000000103038824 */ /* 0x000fe200078e0a00 */
[C---:B------:R-:W-:Y:S01]  /*0c90*/  ISETP.GT.U32.AND P6, PT, R2.reuse, R5, PT ;  /* 0x000000050200720c */ /* 0x040fe20003fc4070 */
[----:B------:R-:W-:Y:S01]  /*0ca0*/  @!P3 IMAD.IADD R11, R11, 0x1, -R2 ;  /* 0x000000010b0bb824 */ /* 0x000fe200078e0a02 */
[----:B------:R-:W-:Y:S02]  /*0cb0*/  ISETP.GT.U32.AND P4, PT, R2, R17, PT ;  /* 0x000000110200720c */ /* 0x000fe40003f84070 */
[----:B------:R-:W-:-:S02]  /*0cc0*/  ISETP.GT.U32.AND P3, PT, R0, R3, PT ;  /* 0x000000030000720c */ /* 0x000fc40003f64070 */
[----:B------:R-:W-:Y:S01]  /*0cd0*/  ISETP.GT.U32.AND P5, PT, R2, R11, PT ;  /* 0x0000000b0200720c */ /* 0x000fe20003fa4070 */
[----:B------:R-:W-:Y:S01]  /*0ce0*/  USHF.L.U32 UR4, UR9, 0x15, URZ ;  /* 0x0000001509047899 */ /* 0x000fe200080006ff */
[----:B------:R-:W-:Y:S01]  /*0cf0*/  ISETP.GE.AND P0, PT, R10, RZ, PT ;  /* 0x000000ff0a00720c */ /* 0x000fe20003f06270 */
[--C-:B------:R-:W-:Y:S01]  /*0d00*/  @!P2 IMAD.IADD R7, R7, 0x1, -R2.reuse ;  /* 0x000000010707a824 */ /* 0x100fe200078e0a02 */
[----:B------:R-:W-:Y:S01]  /*0d10*/  ISETP.GE.AND P2, PT, R20, RZ, PT ;  /* 0x000000ff1400720c */ /* 0x000fe20003f46270 */
[----:B------:R-:W-:Y:S01]  /*0d20*/  USHF.L.U32 UR5, UR9, 0x2, URZ ;  /* 0x0000000209057899 */ /* 0x000fe200080006ff */
[----:B------:R-:W-:Y:S01]  /*0d30*/  LOP3.LUT R4, R14, 0x1f, RZ, 0xc0, !PT ;  /* 0x0000001f0e047812 */ /* 0x000fe200078ec0ff */
[--C-:B------:R-:W-:Y:S01]  /*0d40*/  @!P6 IMAD.IADD R5, R5, 0x1, -R2.reuse ;  /* 0x000000010505e824 */ /* 0x100fe200078e0a02 */
[----:B------:R-:W-:Y:S01]  /*0d50*/  ISETP.GE.AND P6, PT, R22, RZ, PT ;  /* 0x000000ff1600720c */ /* 0x000fe20003fc6270 */
[----:B------:R-:W-:Y:S01]  /*0d60*/  @!P4 IMAD.IADD R17, R17, 0x1, -R2 ;  /* 0x000000011111c824 */ /* 0x000fe200078e0a02 */
[----:B------:R-:W-:Y:S01]  /*0d70*/  ISETP.GE.AND P4, PT, R13, RZ, PT ;  /* 0x000000ff0d00720c */ /* 0x000fe20003f86270 */
[----:B------:R-:W-:Y:S01]  /*0d80*/  @!P3 IMAD.IADD R3, R3, 0x1, -R0 ;  /* 0x000000010303b824 */ /* 0x000fe200078e0a00 */
[----:B------:R-:W-:Y:S01]  /*0d90*/  ISETP.NE.AND P3, PT, R8, RZ, PT ;  /* 0x000000ff0800720c */ /* 0x000fe20003f65270 */
[----:B------:R-:W-:Y:S01]  /*0da0*/  @!P5 IMAD.IADD R11, R11, 0x1, -R2 ;  /* 0x000000010b0bd824 */ /* 0x000fe200078e0a02 */
[----:B------:R-:W-:Y:S01]  /*0db0*/  LOP3.LUT R0, RZ, R9, RZ, 0x33, !PT ;  /* 0x00000009ff007212 */ /* 0x000fe200078e33ff */
[----:B------:R-:W-:Y:S01]  /*0dc0*/  @!P0 IMAD.MOV R7, RZ, RZ, -R7 ;  /* 0x000000ffff078224 */ /* 0x000fe200078e0a07 */
[----:B------:R-:W-:Y:S01]  /*0dd0*/  ISETP.NE.AND P0, PT, R9, RZ, PT ;  /* 0x000000ff0900720c */ /* 0x000fe20003f05270 */
[----:B------:R-:W-:Y:S01]  /*0de0*/  @!P2 IMAD.MOV R11, RZ, RZ, -R11 ;  /* 0x000000ffff0ba224 */ /* 0x000fe200078e0a0b */
[----:B------:R-:W-:Y:S01]  /*0df0*/  ULOP3.LUT UR4, UR4, 0x600000, URZ, 0xc0, !UPT ;  /* 0x0060000004047892 */ /* 0x000fe2000f8ec0ff */
[----:B------:R-:W-:Y:S01]  /*0e00*/  IMAD.U32 R2, RZ, RZ, UR16 ;  /* 0x00000010ff027e24 */ /* 0x000fe2000f8e00ff */
[C---:B------:R-:W-:Y:S01]  /*0e10*/  SEL R9, R0.reuse, R7, !P0 ;  /* 0x0000000700097207 */ /* 0x040fe20004000000 */
[----:B------:R-:W-:Y:S01]  /*0e20*/  @!P1 IMAD.MOV R5, RZ, RZ, -R5 ;  /* 0x000000ffff059224 */ /* 0x000fe200078e0a05 */
[----:B------:R-:W-:Y:S01]  /*0e30*/  SEL R28, R0, R11, !P0 ;  /* 0x0000000b001c7207 */ /* 0x000fe20004000000 */
[----:B------:R-:W-:Y:S01]  /*0e40*/  IMAD R11, R12, UR16, RZ ;  /* 0x000000100c0b7c24 */ /* 0x000fe2000f8e02ff */
[----:B------:R-:W-:Y:S01]  /*0e50*/  ULOP3.LUT UR5, UR5, 0x10, URZ, 0xc0, !UPT ;  /* 0x0000001005057892 */ /* 0x000fe2000f8ec0ff */
[----:B------:R-:W-:Y:S01]  /*0e60*/  @!P6 IMAD.MOV R17, RZ, RZ, -R17 ;  /* 0x000000ffff11e224 */ /* 0x000fe200078e0a11 */
[----:B------:R-:W-:Y:S01]  /*0e70*/  SEL R19, R0, R5, !P0 ;  /* 0x0000000500137207 */ /* 0x000fe20004000000 */
[----:B------:R-:W-:Y:S01]  /*0e80*/  @!P4 IMAD.MOV R3, RZ, RZ, -R3 ;  /* 0x000000ffff03c224 */ /* 0x000fe200078e0a03 */
[----:B------:R-:W-:Y:S01]  /*0e90*/  @!P3 LOP3.LUT R3, RZ, R8, RZ, 0x33, !PT ;  /* 0x00000008ff03b212 */ /* 0x000fe200078e33ff */
[----:B------:R-:W-:Y:S01]  /*0ea0*/  IMAD R27, R2, 0x4, R11 ;  /* 0x00000004021b7824 */ /* 0x000fe200078e020b */
[----:B------:R-:W-:Y:S01]  /*0eb0*/  SEL R0, R0, R17, !P0 ;  /* 0x0000001100007207 */ /* 0x000fe20004000000 */
[----:B------:R-:W-:Y:S01]  /*0ec0*/  IMAD.U32 R8, RZ, RZ, UR16 ;  /* 0x00000010ff087e24 */ /* 0x000fe2000f8e00ff */
[----:B------:R-:W-:Y:S01]  /*0ed0*/  LOP3.LUT P4, RZ, R14, 0xff, RZ, 0xc0, !PT ;  /* 0x000000ff0eff7812 */ /* 0x000fe2000788c0ff */
[----:B------:R-:W-:Y:S01]  /*0ee0*/  IMAD.U32 R10, RZ, RZ, UR16 ;  /* 0x00000010ff0a7e24 */ /* 0x000fe2000f8e00ff */
[----:B------:R-:W-:Y:S01]  /*0ef0*/  PLOP3.LUT P0, PT, PT, PT, UP1, 0x80, 0x8 ;  /* 0x000000000008781c */ /* 0x000fe20003f0f018 */
[----:B------:R-:W-:Y:S01]  /*0f00*/  IMAD R23, R6, 0x4, R27 ;  /* 0x0000000406177824 */ /* 0x000fe200078e021b */
[----:B------:R-:W-:Y:S01]  /*0f10*/  LOP3.LUT R5, R12, 0x10, RZ, 0xfc, !PT ;  /* 0x000000100c057812 */ /* 0x000fe200078efcff */
[----:B------:R-:W-:Y:S01]  /*0f20*/  IMAD R34, R3, UR7, RZ ;  /* 0x0000000703227c24 */ /* 0x000fe2000f8e02ff */
[----:B------:R-:W-:Y:S09]  /*0f30*/  BRA.U UP0, `(.L_x_5) ;  /* 0x0000000100187547 */ /* 0x000ff2000b800000 */
[----:B------:R-:W-:Y:S01]  /*0f40*/  ELECT P1, URZ, PT ;  /* 0x0000000000ff782f */ /* 0x000fe20003820000 */
[----:B------:R-:W-:Y:S01]  /*0f50*/  IMAD.MOV.U32 R2, RZ, RZ, 0x1 ;  /* 0x00000001ff027424 */ /* 0x000fe200078e00ff */
[----:B------:R-:W-:Y:S01]  /*0f60*/  UMOV UR7, 0x40 ;  /* 0x0000004000077882 */ /* 0x000fe20000000000 */
[----:B------:R-:W-:Y:S01]  /*0f70*/  UVIRTCOUNT.DEALLOC.SMPOOL 0x80 ;  /* 0x000000800000784c */ /* 0x000fe20000000000 */
[----:B------:R-:W-:-:S09]  /*0f80*/  ULEA UR7, UR6, UR7, 0x18 ;  /* 0x0000000706077291 */ /* 0x000fd2000f8ec0ff */
[----:B------:R0:W-:Y:S03]  /*0f90*/  @P1 STS.U8 [UR7], R2 ;  /* 0x00000002ff001988 */ /* 0x0001e60008000007 */
.L_x_5:
[----:B------:R-:W-:Y:S01]  /*0fa0*/  UIADD3 UR14, UPT, UPT, UR5, UR4, UR13 ;  /* 0x00000004050e7290 */ /* 0x000fe2000fffe00d */
[----:B------:R-:W-:Y:S01]  /*0fb0*/  IMAD.SHL.U32 R36, R34, 0x2, RZ ;  /* 0x0000000222247824 */ /* 0x000fe200078e00ff */
[----:B------:R-:W-:Y:S01]  /*0fc0*/  VOTEU.ALL UP2, P4 ;  /* 0x0000000000ff7886 */ /* 0x000fe20002040000 */
[----:B------:R-:W-:Y:S01]  /*0fd0*/  VOTEU.ALL UP3, P4 ;  /* 0x0000000000ff7886 */ /* 0x000fe20002060000 */
[----:B------:R-:W-:Y:S01]  /*0fe0*/  IMAD R25, R8, 0x4, R23 ;  /* 0x0000000408197824 */ /* 0x000fe200078e0217 */
[----:B------:R-:W-:Y:S01]  /*0ff0*/  ISETP.LT.AND P0, PT, R5, UR11, P0 ;  /* 0x0000000b05007c0c */ /* 0x000fe20008701270 */
[----:B------:R-:W-:Y:S01]  /*1000*/  IMAD R31, R4, UR17, RZ ;  /* 0x00000011041f7c24 */ /* 0x000fe2000f8e02ff */
[----:B------:R-:W-:-:S04]  /*1010*/  @!UP2 UIADD3 UR4, UPT, UPT, -UR8, 0x100000, URZ ;  /* 0x001000000804a890 */ /* 0x000fc8000fffe1ff */
[----:B------:R-:W-:Y:S02]  /*1020*/  @!UP2 USHF.L.U32 UR5, UR4, 0xb, URZ ;  /* 0x0000000b0405a899 */ /* 0x000fe400080006ff */
[----:B------:R-:W-:Y:S01]  /*1030*/  @!UP2 USHF.L.U32 UR4, UR4, 0x1, URZ ;  /* 0x000000010404a899 */ /* 0x000fe200080006ff */
[----:B------:R-:W-:Y:S01]  /*1040*/  IMAD R37, R10, 0x4, R25 ;  /* 0x000000040a257824 */ /* 0x000fe200078e0219 */
[----:B------:R-:W-:Y:S01]  /*1050*/  STTM.16dp32bit_t0_t15.x8 tmem[UR14], RZ ;  /* 0x000000ff000079ed */ /* 0x000fe2000898000e */
[----:B------:R-:W-:Y:S01]  /*1060*/  STTM.16dp32bit_t16_t31.x8 tmem[UR14+0x8], RZ ;  /* 0x000008ff000079ed */ /* 0x000fe200089a000e */
[----:B------:R-:W1:Y:S02]  /*1070*/  FENCE.VIEW.ASYNC.T ;  /* 0x00000000000073c6 */ /* 0x000e640000000200 */
[----:B-1----:R-:W-:Y:S01]  /*1080*/  BAR.SYNC.DEFER_BLOCKING 0x0 ;  /* 0x0000000000007b1d */ /* 0x002fe20000010000 */
[----:B------:R-:W-:Y:S01]  /*1090*/  IADD3 R42, P1, PT, R36, UR24, RZ ;  /* 0x00000018242a7c10 */ /* 0x000fe2000ff3e0ff */
[----:B------:R-:W-:Y:S01]  /*10a0*/  IMAD.U32 R8, RZ, RZ, UR16 ;  /* 0x00000010ff087e24 */ /* 0x000fe2000f8e00ff */
[----:B------:R-:W-:-:S02]  /*10b0*/  PRMT R43, RZ, 0x7610, R43 ;  /* 0x00007610ff2b7816 */ /* 0x000fc4000000002b */
[----:B------:R-:W-:Y:S02]  /*10c0*/  LEA.HI.X.SX32 R32, R34, UR25, 0x1, P1 ;  /* 0x0000001922207c11 */ /* 0x000fe400088f0eff */
[C---:B0-----:R-:W-:Y:S01]  /*10d0*/  LEA R2, P1, R37.reuse, R42, 0x1 ;  /* 0x0000002a25027211 */ /* 0x041fe200078208ff */
[----:B------:R-:W0:Y:S02]  /*10e0*/  FENCE.VIEW.ASYNC.S ;  /* 0x00000000000073c6 */ /* 0x000e240000000000 */
[----:B0-----:R0:W1:Y:S01]  /*10f0*/  @!UP3 SYNCS.EXCH.64 URZ, [UR10], UR4 ;  /* 0x000000040affb5b2 */ /* 0x0010620008000100 */
[----:B------:R-:W-:Y:S01]  /*1100*/  LEA.HI.X.SX32 R3, R37, R32, 0x1, P1 ;  /* 0x0000002025037211 */ /* 0x000fe200008f0eff */
[----:B-1----:R-:W-:Y:S01]  /*1110*/  BAR.SYNC.DEFER_BLOCKING 0x0 ;  /* 0x0000000000007b1d */ /* 0x002fe20000010000 */
[----:B------:R-:W-:Y:S01]  /*1120*/  IMAD R39, R8, 0x4, R37 ;  /* 0x0000000408277824 */ /* 0x000fe200078e0225 */
[----:B------:R-:W-:Y:S01]  /*1130*/  LEA R30, P1, R31, UR26, 0x1 ;  /* 0x0000001a1f1e7c11 */ /* 0x000fe2000f8208ff */
[----:B------:R-:W-:Y:S01]  /*1140*/  IMAD.U32 R10, RZ, RZ, UR16 ;  /* 0x00000010ff0a7e24 */ /* 0x000fe2000f8e00ff */
[----:B------:R-:W-:-:S02]  /*1150*/  LOP3.LUT R7, R12, 0x18, RZ, 0xfc, !PT ;  /* 0x000000180c077812 */ /* 0x000fc400078efcff */
[----:B------:R-:W-:Y:S01]  /*1160*/  LEA.HI.X.SX32 R31, R31, UR27, 0x1, P1 ;  /* 0x0000001b1f1f7c11 */ /* 0x000fe200088f0eff */
[----:B------:R-:W-:Y:S01]  /*1170*/  IMAD R41, R10, 0x4, R39 ;  /* 0x000000040a297824 */ /* 0x000fe200078e0227 */
[----:B------:R-:W-:Y:S02]  /*1180*/  PLOP3.LUT P3, PT, PT, PT, UP1, 0x80, 0x8 ;  /* 0x000000000008781c */ /* 0x000fe40003f6f018 */
[----:B------:R-:W-:Y:S02]  /*1190*/  LOP3.LUT R6, R12, 0x14, RZ, 0xfc, !PT ;  /* 0x000000140c067812 */ /* 0x000fe400078efcff */
[----:B------:R-:W-:Y:S02]  /*11a0*/  PLOP3.LUT P1, PT, PT, PT, UP1, 0x80, 0x8 ;  /* 0x000000000008781c */ /* 0x000fe40003f2f018 */
[----:B------:R-:W-:Y:S02]  /*11b0*/  PLOP3.LUT P2, PT, PT, PT, UP1, 0x80, 0x8 ;  /* 0x000000000008781c */ /* 0x000fe40003f4f018 */
[----:B------:R-:W-:-:S02]  /*11c0*/  ISETP.LT.AND P3, PT, R7, UR11, P3 ;  /* 0x0000000b07007c0c */ /* 0x000fc40009f61270 */
[----:B------:R-:W-:Y:S01]  /*11d0*/  ISETP.LT.AND P1, PT, R6, UR11, P1 ;  /* 0x0000000b06007c0c */ /* 0x000fe20008f21270 */
[----:B------:R1:W2:Y:S01]  /*11e0*/  @P0 LDG.E.U16 R43, desc[UR28][R2.64] ;  /* 0x0000001c022b0981 */ /* 0x0002a2000c1e1500 */
[----:B------:R-:W-:Y:S01]  /*11f0*/  ISETP.LT.AND P2, PT, R12, UR11, P2 ;  /* 0x0000000b0c007c0c */ /* 0x000fe20009741270 */
[----:B------:R-:W-:Y:S01]  /*1200*/  IMAD R9, R9, UR15, RZ ;  /* 0x0000000f09097c24 */ /* 0x000fe2000f8e02ff */
[----:B------:R-:W-:Y:S02]  /*1210*/  PRMT R45, RZ, 0x7610, R45 ;  /* 0x00007610ff2d7816 */ /* 0x000fe4000000002d */
[----:B------:R-:W-:Y:S02]  /*1220*/  PRMT R38, RZ, 0x7610, R38 ;  /* 0x00007610ff267816 */ /* 0x000fe40000000026 */
[----:B------:R-:W-:Y:S01]  /*1230*/  PRMT R47, RZ, 0x7610, R47 ;  /* 0x00007610ff2f7816 */ /* 0x000fe2000000002f */
[----:B------:R-:W-:Y:S01]  /*1240*/  IMAD.U32 R26, RZ, RZ, UR16 ;  /* 0x00000010ff1a7e24 */ /* 0x000fe2000f8e00ff */
[----:B------:R-:W-:-:S02]  /*1250*/  LEA R8, P6, R9, R30, 0x1 ;  /* 0x0000001e09087211 */ /* 0x000fc400078c08ff */
[----:B-1----:R-:W-:Y:S01]  /*1260*/  LEA R2, P5, R39, R42, 0x1 ;  /* 0x0000002a27027211 */ /* 0x002fe200078a08ff */
[----:B------:R-:W-:Y:S01]  /*1270*/  IMAD R19, R19, UR15, RZ ;  /* 0x0000000f13137c24 */ /* 0x000fe2000f8e02ff */
[----:B------:R-:W-:Y:S02]  /*1280*/  LOP3.LUT R16, R12, 0x1c, RZ, 0xfc, !PT ;  /* 0x0000001c0c107812 */ /* 0x000fe400078efcff */
[----:B------:R-:W-:Y:S02]  /*1290*/  LEA.HI.X.SX32 R3, R39, R32, 0x1, P5 ;  /* 0x0000002027037211 */ /* 0x000fe400028f0eff */
[C---:B------:R-:W-:Y:S01]  /*12a0*/  LEA R20, P5, R41.reuse, R42, 0x1 ;  /* 0x0000002a29147211 */ /* 0x040fe200078a08ff */
[----:B------:R-:W-:Y:S01]  /*12b0*/  IMAD R49, R26, 0x4, R41 ;  /* 0x000000041a317824 */ /* 0x000fe200078e0229 */
[----:B------:R-:W-:Y:S01]  /*12c0*/  LOP3.LUT R17, R12, 0x8, RZ, 0xfc, !PT ;  /* 0x000000080c117812 */ /* 0x000fe200078efcff */
[----:B------:R-:W3:Y:S01]  /*12d0*/  @P1 LDG.E.U16 R38, desc[UR28][R2.64] ;  /* 0x0000001c02261981 */ /* 0x000ee2000c1e1500 */
[----:B------:R-:W-:-:S02]  /*12e0*/  LEA.HI.X.SX32 R21, R41, R32, 0x1, P5 ;  /* 0x0000002029157211 */ /* 0x000fc400028f0eff */
[----:B------:R-:W-:Y:S02]  /*12f0*/  LEA R10, P5, R11, R42, 0x1 ;  /* 0x0000002a0b0a7211 */ /* 0x000fe400078a08ff */
[----:B------:R-:W-:Y:S01]  /*1300*/  LEA.HI.X.SX32 R9, R9, R31, 0x1, P6 ;  /* 0x0000001f09097211 */ /* 0x000fe200030f0eff */
[----:B------:R1:W4:Y:S01]  /*1310*/  @P3 LDG.E.U16 R45, desc[UR28][R20.64] ;  /* 0x0000001c142d3981 */ /* 0x000322000c1e1500 */
[----:B------:R-:W-:Y:S02]  /*1320*/  LEA.HI.X.SX32 R11, R11, R32, 0x1, P5 ;  /* 0x000000200b0b7211 */ /* 0x000fe400028f0eff */
[----:B------:R-:W-:Y:S02]  /*1330*/  PLOP3.LUT P1, PT, PT, PT, UP1, 0x80, 0x8 ;  /* 0x000000000008781c */ /* 0x000fe40003f2f018 */
[----:B------:R-:W-:Y:S01]  /*1340*/  LEA R22, P5, R23, R42, 0x1 ;  /* 0x0000002a17167211 */ /* 0x000fe200078a08ff */
[----:B------:R-:W5:Y:S01]  /*1350*/  @P2 LDG.E.U16 R47, desc[UR28][R10.64] ;  /* 0x0000001c0a2f2981 */ /* 0x000f62000c1e1500 */
[----:B------:R-:W-:-:S02]  /*1360*/  PLOP3.LUT P2, PT, PT, PT, UP1, 0x80, 0x8 ;  /* 0x000000000008781c */ /* 0x000fc40003f4f018 */
[----:B------:R-:W-:Y:S02]  /*1370*/  LOP3.LUT R18, R12, 0x4, RZ, 0xfc, !PT ;  /* 0x000000040c127812 */ /* 0x000fe400078efcff */
[C---:B-1----:R-:W-:Y:S02]  /*1380*/  LEA R20, P3, R27.reuse, R42, 0x1 ;  /* 0x0000002a1b147211 */ /* 0x042fe400078608ff */
[----:B------:R-:W-:Y:S02]  /*1390*/  ISETP.LT.AND P1, PT, R16, UR11, P1 ;  /* 0x0000000b10007c0c */ /* 0x000fe40008f21270 */
[----:B------:R-:W-:Y:S02]  /*13a0*/  LEA.HI.X.SX32 R21, R27, R32, 0x1, P3 ;  /* 0x000000201b157211 */ /* 0x000fe400018f0eff */
[----:B------:R-:W-:Y:S02]  /*13b0*/  LEA R24, P3, R25, R42, 0x1 ;  /* 0x0000002a19187211 */ /* 0x000fe400078608ff */
[----:B------:R-:W-:-:S02]  /*13c0*/  LEA.HI.X.SX32 R23, R23, R32, 0x1, P5 ;  /* 0x0000002017177211 */ /* 0x000fc400028f0eff */
[----:B------:R-:W-:Y:S02]  /*13d0*/  ISETP.LT.AND P2, PT, R17, UR11, P2 ;  /* 0x0000000b11007c0c */ /* 0x000fe40009741270 */
[----:B------:R-:W-:Y:S02]  /*13e0*/  LEA R26, P5, R19, R30, 0x1 ;  /* 0x0000001e131a7211 */ /* 0x000fe400078a08ff */
[----:B------:R-:W-:Y:S02]  /*13f0*/  LEA R2, P6, R49, R42, 0x1 ;  /* 0x0000002a31027211 */ /* 0x000fe400078c08ff */
[----:B------:R-:W-:Y:S02]  /*1400*/  LEA.HI.X.SX32 R25, R25, R32, 0x1, P3 ;  /* 0x0000002019197211 */ /* 0x000fe400018f0eff */
[----:B------:R-:W-:Y:S02]  /*1410*/  PLOP3.LUT P3, PT, PT, PT, UP1, 0x80, 0x8 ;  /* 0x000000000008781c */ /* 0x000fe40003f6f018 */
[----:B------:R-:W-:-:S02]  /*1420*/  LEA.HI.X.SX32 R27, R19, R31, 0x1, P5 ;  /* 0x0000001f131b7211 */ /* 0x000fc400028f0eff */
[----:B------:R-:W-:Y:S02]  /*1430*/  LEA.HI.X.SX32 R3, R49, R32, 0x1, P6 ;  /* 0x0000002031037211 */ /* 0x000fe400030f0eff */
[----:B------:R-:W-:Y:S02]  /*1440*/  LOP3.LUT R19, R12, 0xc, RZ, 0xfc, !PT ;  /* 0x0000000c0c137812 */ /* 0x000fe400078efcff */
[----:B------:R-:W-:Y:S02]  /*1450*/  PLOP3.LUT P6, PT, PT, PT, UP1, 0x80, 0x8 ;  /* 0x000000000008781c */ /* 0x000fe40003fcf018 */
[----:B------:R-:W-:Y:S02]  /*1460*/  PLOP3.LUT P0, PT, PT, PT, UP1, 0x80, 0x8 ;  /* 0x000000000008781c */ /* 0x000fe40003f0f018 */
[----:B------:R-:W-:Y:S01]  /*1470*/  PRMT R40, RZ, 0x7610, R40 ;  /* 0x00007610ff287816 */ /* 0x000fe20000000028 */
[----:B------:R-:W-:Y:S01]  /*1480*/  IMAD R29, R28, UR15, RZ ;  /* 0x0000000f1c1d7c24 */ /* 0x000fe2000f8e02ff */
[----:B------:R-:W-:Y:S01]  /*1490*/  PRMT R53, RZ, 0x7610, R53 ;  /* 0x00007610ff357816 */ /* 0x000fe20000000035 */
[----:B------:R-:W-:Y:S01]  /*14a0*/  IMAD R0, R0, UR15, RZ ;  /* 0x0000000f00007c24 */ /* 0x000fe2000f8e02ff */
[----:B------:R-:W-:-:S02]  /*14b0*/  ISETP.LT.AND P5, PT, R18, UR11, P3 ;  /* 0x0000000b12007c0c */ /* 0x000fc40009fa1270 */
[----:B------:R-:W-:Y:S01]  /*14c0*/  ISETP.LT.AND P3, PT, R19, UR11, P6 ;  /* 0x0000000b13007c0c */ /* 0x000fe2000b761270 */
[----:B------:R1:W3:Y:S01]  /*14d0*/  @P1 LDG.E.U16 R40, desc[UR28][R2.64] ;  /* 0x0000001c02281981 */ /* 0x0002e2000c1e1500 */
[----:B------:R-:W-:Y:S02]  /*14e0*/  ISETP.LT.AND P0, PT, R4, UR11, P0 ;  /* 0x0000000b04007c0c */ /* 0x000fe40008701270 */
[-C--:B------:R-:W-:Y:S01]  /*14f0*/  LEA R28, P1, R29, R30.reuse, 0x1 ;  /* 0x0000001e1d1c7211 */ /* 0x080fe200078208ff */
[----:B------:R-:W3:Y:S01]  /*1500*/  @P2 LDG.E.U16 R53, desc[UR28][R22.64] ;  /* 0x0000001c16352981 */ /* 0x000ee2000c1e1500 */
[----:B------:R-:W-:Y:S02]  /*1510*/  LEA R30, P2, R0, R30, 0x1 ;  /* 0x0000001e001e7211 */ /* 0x000fe400078408ff */
[----:B------:R-:W-:Y:S02]  /*1520*/  PRMT R42, RZ, 0x7610, R42 ;  /* 0x00007610ff2a7816 */ /* 0x000fe4000000002a */
[----:B------:R-:W-:-:S02]  /*1530*/  PRMT R44, RZ, 0x7610, R44 ;  /* 0x00007610ff2c7816 */ /* 0x000fc4000000002c */
[----:B------:R-:W-:Y:S02]  /*1540*/  PRMT R35, RZ, 0x7610, R35 ;  /* 0x00007610ff237816 */ /* 0x000fe40000000023 */
[----:B------:R-:W-:Y:S01]  /*1550*/  PRMT R51, RZ, 0x7610, R51 ;  /* 0x00007610ff337816 */ /* 0x000fe20000000033 */
[----:B------:R-:W3:Y:S01]  /*1560*/  @P5 LDG.E.U16 R42, desc[UR28][R20.64] ;  /* 0x0000001c142a5981 */ /* 0x000ee2000c1e1500 */
[-C--:B------:R-:W-:Y:S02]  /*1570*/  LEA.HI.X.SX32 R29, R29, R31.reuse, 0x1, P1 ;  /* 0x0000001f1d1d7211 */ /* 0x080fe400008f0eff */
[----:B------:R-:W-:Y:S01]  /*1580*/  PRMT R55, RZ, 0x7610, R55 ;  /* 0x00007610ff377816 */ /* 0x000fe20000000037 */
[----:B------:R-:W3:Y:S01]  /*1590*/  @P3 LDG.E.U16 R44, desc[UR28][R24.64] ;  /* 0x0000001c182c3981 */ /* 0x000ee2000c1e1500 */
[----:B------:R-:W-:Y:S02]  /*15a0*/  PRMT R57, RZ, 0x7610, R57 ;  /* 0x00007610ff397816 */ /* 0x000fe40000000039 */
[----:B------:R-:W-:Y:S01]  /*15b0*/  LEA.HI.X.SX32 R31, R0, R31, 0x1, P2 ;  /* 0x0000001f001f7211 */ /* 0x000fe200010f0eff */
[----:B------:R-:W3:Y:S04]  /*15c0*/  @P0 LDG.E.U16 R35, desc[UR28][R8.64] ;  /* 0x0000001c08230981 */ /* 0x000ee8000c1e1500 */
[----:B------:R-:W3:Y:S04]  /*15d0*/  @P0 LDG.E.U16 R51, desc[UR28][R26.64] ;  /* 0x0000001c1a330981 */ /* 0x000ee8000c1e1500 */
[----:B------:R-:W3:Y:S04]  /*15e0*/  @P0 LDG.E.U16 R55, desc[UR28][R28.64] ;  /* 0x0000001c1c370981 */ /* 0x000ee8000c1e1500 */
[----:B------:R-:W3:Y:S01]  /*15f0*/  @P0 LDG.E.U16 R57, desc[UR28][R30.64] ;  /* 0x0000001c1e390981 */ /* 0x000ee2000c1e1500 */
[----:B------:R-:W-:Y:S01]  /*1600*/  LOP3.LUT R0, R14, 0xc0, RZ, 0xc0, !PT ;  /* 0x000000c00e007812 */ /* 0x000fe200078ec0ff */
[----:B0-----:R-:W-:-:S04]  /*1610*/  @!UP2 UIADD3 UR4, UPT, UPT, -UR8, 0x100000, URZ ;  /* 0x001000000804a890 */ /* 0x001fc8000fffe1ff */
[----:B------:R-:W-:Y:S02]  /*1620*/  @!UP2 USHF.L.U32 UR5, UR4, 0xb, URZ ;  /* 0x0000000b0405a899 */ /* 0x000fe400080006ff */
[----:B------:R-:W-:Y:S01]  /*1630*/  @!UP2 USHF.L.U32 UR4, UR4, 0x1, URZ ;  /* 0x000000010404a899 */ /* 0x000fe200080006ff */
[----:B-1----:R-:W-:Y:S01]  /*1640*/  SHF.R.U32.HI R3, RZ, 0x2, R0 ;  /* 0x00000002ff037819 */ /* 0x002fe20000011600 */
[----:B------:R-:W-:Y:S01]  /*1650*/  IMAD.SHL.U32 R0, R14, 0x2, RZ ;  /* 0x000000020e007824 */ /* 0x000fe200078e00ff */
[----:B------:R-:W-:-:S04]  /*1660*/  VOTEU.ALL UP1, P4 ;  /* 0x0000000000ff7886 */ /* 0x000fc80002020000 */
[----:B------:R-:W-:-:S04]  /*1670*/  LOP3.LUT R32, R3, 0x1fe, R0, 0x78, !PT ;  /* 0x000001fe03207812 */ /* 0x000fc800078e7800 */
[----:B------:R-:W-:Y:S01]  /*1680*/  LOP3.LUT R33, R32, 0x40, RZ, 0x3c, !PT ;  /* 0x0000004020217812 */ /* 0x000fe200078e3cff */
[----:B------:R0:W1:Y:S01]  /*1690*/  @!UP1 SYNCS.EXCH.64 URZ, [UR12+0x3008], UR4 ;  /* 0x003008040cff95b2 */ /* 0x0000620008000100 */
[----:B------:R-:W-:-:S04]  /*16a0*/  UISETP.NE.U32.AND UP1, UPT, UR9, URZ, UPT ;  /* 0x000000ff0900728c */ /* 0x000fc8000bf25070 */
[----:B------:R-:W-:Y:S02]  /*16b0*/  UISETP.LT.OR UP2, UPT, UR30, 0x20, UP1 ;  /* 0x000000201e00788c */ /* 0x000fe40008f41670 */
[----:B------:R-:W-:Y:S01]  /*16c0*/  UISETP.GE.AND UP3, UPT, UR30, 0x40, UPT ;  /* 0x000000401e00788c */ /* 0x000fe2000bf66270 */
[----:B--2---:R0:W-:Y:S04]  /*16d0*/  STS.U16 [R32+UR12+0x800], R43 ;  /* 0x0008002b20007988 */ /* 0x0041e8000800040c */
[----:B----4-:R0:W-:Y:S04]  /*16e0*/  STS.U16 [R32+UR12+0xc00], R45 ;  /* 0x000c002d20007988 */ /* 0x0101e8000800040c */
[----:B-----5:R0:W-:Y:S04]  /*16f0*/  STS.U16 [R32+UR12], R47 ;  /* 0x0000002f20007988 */ /* 0x0201e8000800040c */
[----:B---3--:R0:W-:Y:S04]  /*1700*/  STS.U16 [R32+UR12+0x400], R53 ;  /* 0x0004003520007988 */ /* 0x0081e8000800040c */
[----:B------:R0:W-:Y:S04]  /*1710*/  STS.U16 [R33+UR12+0xa00], R38 ;  /* 0x000a002621007988 */ /* 0x0001e8000800040c */
[----:B------:R0:W-:Y:S04]  /*1720*/  STS.U16 [R33+UR12+0xe00], R40 ;  /* 0x000e002821007988 */ /* 0x0001e8000800040c */
[----:B------:R0:W-:Y:S04]  /*1730*/  STS.U16 [R33+UR12+0x200], R42 ;  /* 0x0002002a21007988 */ /* 0x0001e8000800040c */
[----:B------:R0:W-:Y:S04]  /*1740*/  STS.U16 [R33+UR12+0x600], R44 ;  /* 0x0006002c21007988 */ /* 0x0001e8000800040c */
[----:B------:R0:W-:Y:S04]  /*1750*/  STS.U16 [R32+UR12+0x2000], R35 ;  /* 0x0020002320007988 */ /* 0x0001e8000800040c */
[----:B------:R0:W-:Y:S04]  /*1760*/  STS.U16 [R32+UR12+0x2200], R51 ;  /* 0x0022003320007988 */ /* 0x0001e8000800040c */
[----:B------:R0:W-:Y:S04]  /*1770*/  STS.U16 [R32+UR12+0x2400], R55 ;  /* 0x0024003720007988 */ /* 0x0001e8000800040c */
[----:B------:R0:W-:Y:S01]  /*1780*/  STS.U16 [R32+UR12+0x2600], R57 ;  /* 0x0026003920007988 */ /* 0x0001e2000800040c */
[----:B-1----:R1:W-:Y:S06]  /*1790*/  MEMBAR.ALL.CTA ;  /* 0x0000000000007992 */ /* 0x0023ec0000008000 */
[----:B-1----:R-:W1:Y:S02]  /*17a0*/  FENCE.VIEW.ASYNC.S ;  /* 0x00000000000073c6 */ /* 0x002e640000000000 */
[----:B-1----:R-:W-:Y:S06]  /*17b0*/  BAR.SYNC.DEFER_BLOCKING 0x0 ;  /* 0x0000000000007b1d */ /* 0x002fec0000010000 */
[----:B------:R-:W-:Y:S05]  /*17c0*/  BRA.U UP2, `(.L_x_6) ;  /* 0x0000000102687547 */ /* 0x000fea000b800000 */
[----:B0-----:R-:W-:Y:S02]  /*17d0*/  UIADD3 UR4, UPT, UPT, UR12, 0x2000, URZ ;  /* 0x000020000c047890 */ /* 0x001fe4000fffe0ff */
[----:B------:R-:W-:Y:S02]  /*17e0*/  USHF.R.U32.HI UR6, URZ, 0x4, UR12 ;  /* 0x00000004ff067899 */ /* 0x000fe4000801160c */
[----:B------:R-:W-:Y:S02]  /*17f0*/  USHF.R.U32.HI UR4, URZ, 0x4, UR4 ;  /* 0x00000004ff047899 */ /* 0x000fe40008011604 */
[----:B------:R-:W-:Y:S02]  /*1800*/  USGXT.U32 UR6, UR6, 0xe ;  /* 0x0000000e0606789a */ /* 0x000fe40008000000 */
[----:B------:R-:W-:Y:S01]  /*1810*/  USGXT.U32 UR8, UR4, 0xe ;  /* 0x0000000e0408789a */ /* 0x000fe20008000000 */
[----:B------:R-:W-:Y:S01]  /*1820*/  UMOV UR18, 0x80 ;  /* 0x0000008000127882 */ /* 0x000fe20000000000 */
[----:B------:R-:W-:Y:S01]  /*1830*/  UMOV UR19, 0x40004040 ;  /* 0x4000404000137882 */ /* 0x000fe20000000000 */
[----:B------:R-:W-:Y:S01]  /*1840*/  UMOV UR20, 0xfffffffe ;  /* 0xfffffffe00147882 */ /* 0x000fe20000000000 */
[----:B------:R-:W-:Y:S01]  /*1850*/  UMOV UR21, 0x7fffbfdf ;  /* 0x7fffbfdf00157882 */ /* 0x000fe20000000000 */
[----:B------:R-:W-:Y:S01]  /*1860*/  UMOV UR7, URZ ;  /* 0x000000ff00077c82 */ /* 0x000fe20008000000 */
[----:B------:R-:W-:Y:S01]  /*1870*/  UMOV UR9, URZ ;  /* 0x000000ff00097c82 */ /* 0x000fe20008000000 */
[----:B------:R-:W-:-:S02]  /*1880*/  UIADD3.64 UR18, UPT, UPT, UR6, UR18, URZ ;  /* 0x0000001206127297 */ /* 0x000fc4000fffe0ff */
[----:B------:R-:W-:Y:S01]  /*1890*/  UIADD3.64 UR20, UPT, UPT, UR8, -UR20, URZ ;  /* 0x8000001408147297 */ /* 0x000fe2000fffe0ff */
[----:B------:R-:W-:Y:S01]  /*18a0*/  UMOV UR22, 0x0 ;  /* 0x0000000000167882 */ /* 0x000fe20000000000 */
[----:B------:R-:W-:Y:S01]  /*18b0*/  UMOV UR23, 0x4088490 ;  /* 0x0408849000177882 */ /* 0x000fe20000000000 */
[----:B------:R-:W-:Y:S01]  /*18c0*/  UMOV UR4, UR10 ;  /* 0x0000000a00047c82 */ /* 0x000fe20008000000 */
[----:B------:R-:W-:Y:S01]  /*18d0*/  UMOV UR5, URZ ;  /* 0x000000ff00057c82 */ /* 0x000fe20008000000 */
[----:B------:R-:W-:Y:S01]  /*18e0*/  UMOV UR7, 0x40004040 ;  /* 0x4000404000077882 */ /* 0x000fe20000000000 */
[----:B------:R-:W-:Y:S01]  /*18f0*/  UMOV UR9, 0x80004020 ;  /* 0x8000402000097882 */ /* 0x000fe20000000000 */
[----:B------:R-:W-:Y:S01]  /*1900*/  UMOV UR26, 0x0 ;  /* 0x00000000001a7882 */ /* 0x000fe20000000000 */
[----:B------:R-:W-:Y:S01]  /*1910*/  UMOV UR27, 0x4088490 ;  /* 0x04088490001b7882 */ /* 0x000fe20000000000 */
[----:B------:R-:W-:Y:S01]  /*1920*/  UMOV UR4, UR4 ;  /* 0x0000000400047c82 */ /* 0x000fe20008000000 */
[----:B------:R1:W-:Y:S01]  /*1930*/  UTCHMMA gdesc[UR6], gdesc[UR8], tmem[UR13], tmem[UR22], idesc[UR23], !UPT ;  /* 0x00ff1608060075ea */ /* 0x0003e2000f80000d */
[----:B------:R1:W-:Y:S01]  /*1940*/  UTCHMMA gdesc[UR18], gdesc[UR20], tmem[UR13], tmem[UR26], idesc[UR27], UPT ;  /* 0x00ff1a14120075ea */ /* 0x0003e2000b80000d */
[----:B------:R1:W-:Y:S01]  /*1950*/  UTCBAR [UR4], URZ ;  /* 0x000000ff040073e9 */ /* 0x0003e200080000ff */
[----:B------:R-:W-:Y:S01]  /*1960*/  NOP ;  /* 0x0000000000007918 */ /* 0x000fe20000000000 */
.L_x_6:
[----:B-1----:R-:W-:Y:S01]  /*1970*/  UMOV UR8, URZ ;  /* 0x000000ff00087c82 */ /* 0x002fe20008000000 */
[----:B------:R-:W-:Y:S05]  /*1980*/  BRA.U !UP3, `(.L_x_7) ;  /* 0x000000090bd07547 */ /* 0x000fea000b800000 */
[----:B------:R-:W-:Y:S01]  /*1990*/  SHF.R.S32.HI R3, RZ, 0x1f, R34 ;  /* 0x0000001fff037819 */ /* 0x000fe20000011422 */
[----:B------:R-:W-:Y:S01]  /*19a0*/  USHF.L.U32 UR7, UR16, 0x5, URZ ;  /* 0x0000000510077899 */ /* 0x000fe200080006ff */
[----:B------:R-:W-:Y:S01]  /*19b0*/  SHF.R.S32.HI R2, RZ, 0x1f, R37 ;  /* 0x0000001fff027819 */ /* 0x000fe20000011425 */
[----:B0-----:R-:W-:Y:S01]  /*19c0*/  UIADD3 UR5, UPT, UPT, UR12, 0x1000, URZ ;  /* 0x000010000c057890 */ /* 0x001fe2000fffe0ff */
[----:B------:R-:W-:Y:S01]  /*19d0*/  SHF.L.U64.HI R40, R34, 0x1, R3 ;  /* 0x0000000122287819 */ /* 0x000fe20000010203 */
[----:B------:R-:W-:Y:S01]  /*19e0*/  USHF.R.S32.HI UR4, URZ, 0x1f, UR30 ;  /* 0x0000001fff047899 */ /* 0x000fe2000801141e */
[-C--:B------:R-:W-:Y:S01]  /*19f0*/  LEA R42, P0, R37, R36.reuse, 0x1 ;  /* 0x00000024252a7211 */ /* 0x080fe200078008ff */
[----:B------:R-:W-:Y:S01]  /*1a00*/  USHF.R.S32.HI UR9, URZ, 0x1f, UR7 ;  /* 0x0000001fff097899 */ /* 0x000fe20008011407 */
[----:B------:R-:W-:Y:S01]  /*1a10*/  SHF.R.S32.HI R34, RZ, 0x1f, R39 ;  /* 0x0000001fff227819 */ /* 0x000fe20000011427 */
[----:B------:R-:W-:Y:S01]  /*1a20*/  USHF.R.U32.HI UR15, URZ, 0x4, UR5 ;  /* 0x00000004ff0f7899 */ /* 0x000fe20008011605 */
[----:B------:R-:W-:Y:S01]  /*1a30*/  LEA R35, P1, R39, R36, 0x1 ;  /* 0x0000002427237211 */ /* 0x000fe200078208ff */
[----:B------:R-:W-:Y:S01]  /*1a40*/  ULEA.HI UR5, UR4, UR30, URZ, 0x5 ;  /* 0x0000001e04057291 */ /* 0x000fe2000f8f28ff */
[-C--:B------:R-:W-:Y:S01]  /*1a50*/  LEA.HI.X R43, R37, R40.reuse, R2, 0x1, P0 ;  /* 0x00000028252b7211 */ /* 0x080fe200000f0c02 */
[----:B------:R-:W-:Y:S01]  /*1a60*/  USHF.L.U32 UR8, UR17, 0x5, URZ ;  /* 0x0000000511087899 */ /* 0x000fe200080006ff */
[----:B------:R-:W-:Y:S01]  /*1a70*/  LEA.HI.X R38, R39, R40, R34, 0x1, P1 ;  /* 0x0000002827267211 */ /* 0x000fe200008f0c22 */
[----:B------:R-:W-:Y:S01]  /*1a80*/  USHF.L.U32 UR34, UR7, 0x1, URZ ;  /* 0x0000000107227899 */ /* 0x000fe200080006ff */
[-C--:B------:R-:W-:Y:S01]  /*1a90*/  LEA R3, P0, R41, R36.reuse, 0x1 ;  /* 0x0000002429037211 */ /* 0x080fe200078008ff */
[----:B------:R-:W-:Y:S01]  /*1aa0*/  USHF.L.U64.HI UR32, UR7, 0x1, UR9 ;  /* 0x0000000107207899 */ /* 0x000fe20008010209 */
[----:B------:R-:W-:Y:S01]  /*1ab0*/  SHF.R.S32.HI R2, RZ, 0x1f, R41 ;  /* 0x0000001fff027819 */ /* 0x000fe20000011429 */
[----:B------:R-:W-:Y:S01]  /*1ac0*/  UIADD3 UR6, UPT, UPT, UR12, 0x2800, URZ ;  /* 0x000028000c067890 */ /* 0x000fe2000fffe0ff */
[----:B------:R-:W-:Y:S01]  /*1ad0*/  LEA R37, P1, R49, R36, 0x1 ;  /* 0x0000002431257211 */ /* 0x000fe200078208ff */
[----:B------:R-:W-:Y:S01]  /*1ae0*/  USHF.R.S32.HI UR7, URZ, 0x5, UR5 ;  /* 0x00000005ff077899 */ /* 0x000fe20008011405 */
[----:B------:R-:W-:Y:S01]  /*1af0*/  SHF.R.S32.HI R34, RZ, 0x1f, R49 ;  /* 0x0000001fff227819 */ /* 0x000fe20000011431 */
[----:B------:R-:W-:Y:S01]  /*1b00*/  UIADD3 UR26, UPT, UPT, UR11, -0x20, URZ ;  /* 0xffffffe00b1a7890 */ /* 0x000fe2000fffe0ff */
[-C--:B------:R-:W-:Y:S01]  /*1b10*/  LEA.HI.X R2, R41, R40.reuse, R2, 0x1, P0 ;  /* 0x0000002829027211 */ /* 0x080fe200000f0c02 */
[----:B------:R-:W-:Y:S01]  /*1b20*/  USHF.R.S32.HI UR11, URZ, 0x1f, UR8 ;  /* 0x0000001fff0b7899 */ /* 0x000fe20008011408 */
[----:B------:R-:W-:Y:S01]  /*1b30*/  LEA.HI.X R40, R49, R40, R34, 0x1, P1 ;  /* 0x0000002831287211 */ /* 0x000fe200008f0c22 */
[----:B------:R-:W-:Y:S01]  /*1b40*/  USHF.R.U32.HI UR6, URZ, 0x4, UR6 ;  /* 0x00000004ff067899 */ /* 0x000fe20008011606 */
[----:B------:R-:W-:Y:S01]  /*1b50*/  IADD3 R36, P2, PT, R3, UR24, RZ ;  /* 0x0000001803247c10 */ /* 0x000fe2000ff5e0ff */
[----:B------:R-:W-:Y:S01]  /*1b60*/  UISETP.LT.AND UP2, UPT, UR7, 0x2, UPT ;  /* 0x000000020700788c */ /* 0x000fe2000bf41270 */
[----:B------:R-:W-:Y:S01]  /*1b70*/  IADD3 R34, P0, PT, R42, UR24, RZ ;  /* 0x000000182a227c10 */ /* 0x000fe2000ff1e0ff */
[----:B------:R-:W-:Y:S01]  /*1b80*/  USHF.L.U32 UR33, UR8, 0x1, URZ ;  /* 0x0000000108217899 */ /* 0x000fe200080006ff */
[----:B------:R-:W-:Y:S01]  /*1b90*/  IADD3 R35, P1, PT, R35, UR24, RZ ;  /* 0x0000001823237c10 */ /* 0x000fe2000ff3e0ff */
[----:B------:R-:W-:Y:S01]  /*1ba0*/  USHF.L.U64.HI UR31, UR8, 0x1, UR11 ;  /* 0x00000001081f7899 */ /* 0x000fe2000801020b */
[----:B------:R-:W-:Y:S01]  /*1bb0*/  IADD3 R37, P3, PT, R37, UR24, RZ ;  /* 0x0000001825257c10 */ /* 0x000fe2000ff7e0ff */
[----:B------:R-:W-:Y:S01]  /*1bc0*/  USGXT.U32 UR4, UR15, 0xe ;  /* 0x0000000e0f04789a */ /* 0x000fe20008000000 */
[----:B------:R-:W-:Y:S01]  /*1bd0*/  IADD3.X R41, PT, PT, R2, UR25, RZ, P2, !PT ;  /* 0x0000001902297c10 */ /* 0x000fe200097fe4ff */
[----:B------:R-:W-:Y:S01]  /*1be0*/  USGXT.U32 UR6, UR6, 0xe ;  /* 0x0000000e0606789a */ /* 0x000fe20008000000 */
[----:B------:R-:W-:Y:S01]  /*1bf0*/  IADD3.X R39, PT, PT, R43, UR25, RZ, P0, !PT ;  /* 0x000000192b277c10 */ /* 0x000fe200087fe4ff */
[----:B------:R-:W-:Y:S01]  /*1c00*/  USEL UR8, UR7, 0x2, !UP2 ;  /* 0x0000000207087887 */ /* 0x000fe2000d000000 */
[----:B------:R-:W-:Y:S01]  /*1c10*/  IADD3.X R38, PT, PT, R38, UR25, RZ, P1, !PT ;  /* 0x0000001926267c10 */ /* 0x000fe20008ffe4ff */
[----:B------:R-:W-:Y:S01]  /*1c20*/  IMAD.MOV.U32 R2, RZ, RZ, RZ ;  /* 0x000000ffff027224 */ /* 0x000fe200078e00ff */
[----:B------:R-:W-:Y:S01]  /*1c30*/  IADD3.X R40, PT, PT, R40, UR25, RZ, P3, !PT ;  /* 0x0000001928287c10 */ /* 0x000fe20009ffe4ff */
[----:B------:R-:W-:Y:S01]  /*1c40*/  UMOV UR16, 0x80 ;  /* 0x0000008000107882 */ /* 0x000fe20000000000 */
[----:B------:R-:W-:Y:S01]  /*1c50*/  UMOV UR17, 0x40004040 ;  /* 0x4000404000117882 */ /* 0x000fe20000000000 */
[----:B------:R-:W-:Y:S01]  /*1c60*/  UMOV UR18, 0xfffffffe ;  /* 0xfffffffe00127882 */ /* 0x000fe20000000000 */
[----:B------:R-:W-:Y:S01]  /*1c70*/  UMOV UR19, 0x7fffbfdf ;  /* 0x7fffbfdf00137882 */ /* 0x000fe20000000000 */
[----:B------:R-:W-:Y:S01]  /*1c80*/  UMOV UR5, URZ ;  /* 0x000000ff00057c82 */ /* 0x000fe20008000000 */
[----:B------:R-:W-:Y:S01]  /*1c90*/  UMOV UR7, URZ ;  /* 0x000000ff00077c82 */ /* 0x000fe20008000000 */
[----:B------:R-:W-:-:S02]  /*1ca0*/  UIADD3.64 UR16, UPT, UPT, UR4, UR16, URZ ;  /* 0x0000001004107297 */ /* 0x000fc4000fffe0ff */
[----:B------:R-:W-:Y:S02]  /*1cb0*/  UIADD3.64 UR18, UPT, UPT, UR6, -UR18, URZ ;  /* 0x8000001206127297 */ /* 0x000fe4000fffe0ff */
[----:B------:R-:W-:Y:S01]  /*1cc0*/  UIADD3 UR15, UPT, UPT, UR8, -0x1, URZ ;  /* 0xffffffff080f7890 */ /* 0x000fe2000fffe0ff */
[----:B------:R-:W-:Y:S01]  /*1cd0*/  UMOV UR27, 0x1 ;  /* 0x00000001001b7882 */ /* 0x000fe20000000000 */
[----:B------:R-:W-:-:S10]  /*1ce0*/  UMOV UR9, URZ ;  /* 0x000000ff00097c82 */ /* 0x000fd40008000000 */
.L_x_10:
[----:B------:R-:W-:Y:S01]  /*1cf0*/  IMAD.U32 R2, R2, -0x80000000, RZ ;  /* 0x8000000002027824 */ /* 0x000fe200078e00ff */
[----:B------:R-:W-:Y:S02]  /*1d00*/  IADD3 R30, P1, PT, R30, UR33, RZ ;  /* 0x000000211e1e7c10 */ /* 0x000fe4000ff3e0ff */
[----:B------:R-:W-:Y:S01]  /*1d10*/  IADD3 R8, P5, PT, R8, UR33, RZ ;  /* 0x0000002108087c10 */ /* 0x000fe2000ffbe0ff */
[----:B0-----:R-:W0:Y:S01]  /*1d20*/  SYNCS.PHASECHK.TRANS64.TRYWAIT P0, [UR10], R2 ;  /* 0x00000002ff0075a7 */ /* 0x001e22000800110a */
[----:B------:R-:W-:Y:S02]  /*1d30*/  IADD3 R28, P2, PT, R28, UR33, RZ ;  /* 0x000000211c1c7c10 */ /* 0x000fe4000ff5e0ff */
[----:B------:R-:W-:Y:S02]  /*1d40*/  IADD3 R26, P3, PT, R26, UR33, RZ ;  /* 0x000000211a1a7c10 */ /* 0x000fe4000ff7e0ff */
[----:B------:R-:W-:Y:S02]  /*1d50*/  IADD3.X R31, PT, PT, R31, UR31, RZ, P1, !PT ;  /* 0x0000001f1f1f7c10 */ /* 0x000fe40008ffe4ff */
[----:B------:R-:W-:-:S02]  /*1d60*/  IADD3.X R9, PT, PT, R9, UR31, RZ, P5, !PT ;  /* 0x0000001f09097c10 */ /* 0x000fc4000affe4ff */
[----:B------:R-:W-:Y:S02]  /*1d70*/  IADD3 R37, P6, PT, R37, UR34, RZ ;  /* 0x0000002225257c10 */ /* 0x000fe4000ffde0ff */
[----:B------:R-:W-:Y:S02]  /*1d80*/  IADD3 R36, P1, PT, R36, UR34, RZ ;  /* 0x0000002224247c10 */ /* 0x000fe4000ff3e0ff */
[----:B------:R-:W-:Y:S02]  /*1d90*/  IADD3 R24, P5, PT, R24, UR34, RZ ;  /* 0x0000002218187c10 */ /* 0x000fe4000ffbe0ff */
[----:B------:R-:W-:Y:S02]  /*1da0*/  IADD3.X R29, PT, PT, R29, UR31, RZ, P2, !PT ;  /* 0x0000001f1d1d7c10 */ /* 0x000fe400097fe4ff */
[----:B------:R-:W-:Y:S02]  /*1db0*/  IADD3.X R27, PT, PT, R27, UR31, RZ, P3, !PT ;  /* 0x0000001f1b1b7c10 */ /* 0x000fe40009ffe4ff */
[----:B------:R-:W-:-:S02]  /*1dc0*/  IADD3 R35, P2, PT, R35, UR34, RZ ;  /* 0x0000002223237c10 */ /* 0x000fc4000ff5e0ff */
[----:B------:R-:W-:Y:S02]  /*1dd0*/  IADD3 R34, P3, PT, R34, UR34, RZ ;  /* 0x0000002222227c10 */ /* 0x000fe4000ff7e0ff */
[----:B------:R-:W-:Y:S02]  /*1de0*/  IADD3.X R40, PT, PT, R40, UR32, RZ, P6, !PT ;  /* 0x0000002028287c10 */ /* 0x000fe4000b7fe4ff */
[----:B------:R-:W-:Y:S02]  /*1df0*/  IADD3.X R41, PT, PT, R41, UR32, RZ, P1, !PT ;  /* 0x0000002029297c10 */ /* 0x000fe40008ffe4ff */
[----:B------:R-:W-:Y:S02]  /*1e00*/  IADD3.X R25, PT, PT, R25, UR32, RZ, P5, !PT ;  /* 0x0000002019197c10 */ /* 0x000fe4000affe4ff */
[----:B------:R-:W-:Y:S02]  /*1e10*/  IADD3 R22, P6, PT, R22, UR34, RZ ;  /* 0x0000002216167c10 */ /* 0x000fe4000ffde0ff */
[----:B------:R-:W-:-:S02]  /*1e20*/  IADD3 R20, P1, PT, R20, UR34, RZ ;  /* 0x0000002214147c10 */ /* 0x000fc4000ff3e0ff */
[----:B------:R-:W-:Y:S02]  /*1e30*/  IADD3 R10, P5, PT, R10, UR34, RZ ;  /* 0x000000220a0a7c10 */ /* 0x000fe4000ffbe0ff */
[----:B------:R-:W-:Y:S02]  /*1e40*/  IADD3.X R38, PT, PT, R38, UR32, RZ, P2, !PT ;  /* 0x0000002026267c10 */ /* 0x000fe400097fe4ff */
[----:B------:R-:W-:Y:S02]  /*1e50*/  IADD3.X R39, PT, PT, R39, UR32, RZ, P3, !PT ;  /* 0x0000002027277c10 */ /* 0x000fe40009ffe4ff */
[----:B------:R-:W-:Y:S02]  /*1e60*/  ISETP.GE.AND P2, PT, R12, UR26, PT ;  /* 0x0000001a0c007c0c */ /* 0x000fe4000bf46270 */
[----:B------:R-:W-:Y:S02]  /*1e70*/  ISETP.GE.AND P3, PT, R17, UR26, PT ;  /* 0x0000001a11007c0c */ /* 0x000fe4000bf66270 */
[----:B------:R-:W-:-:S02]  /*1e80*/  IADD3.X R23, PT, PT, R23, UR32, RZ, P6, !PT ;  /* 0x0000002017177c10 */ /* 0x000fc4000b7fe4ff */
[----:B------:R-:W-:Y:S02]  /*1e90*/  IADD3.X R21, PT, PT, R21, UR32, RZ, P1, !PT ;  /* 0x0000002015157c10 */ /* 0x000fe40008ffe4ff */
[----:B------:R-:W-:Y:S02]  /*1ea0*/  IADD3.X R11, PT, PT, R11, UR32, RZ, P5, !PT ;  /* 0x000000200b0b7c10 */ /* 0x000fe4000affe4ff */
[----:B------:R-:W-:Y:S01]  /*1eb0*/  PRMT R47, RZ, 0x7610, R47 ;  /* 0x00007610ff2f7816 */ /* 0x000fe2000000002f */
[----:B0-----:R-:W-:Y:S06]  /*1ec0*/  @!P0 BRA `(.L_x_8) ;  /* 0x0000000c00c48947 */ /* 0x001fec0003800000 */
.L_x_16:
[----:B------:R-:W-:Y:S01]  /*1ed0*/  ISETP.GE.AND P0, PT, R5, UR26, PT ;  /* 0x0000001a05007c0c */ /* 0x000fe2000bf06270 */
[----:B------:R-:W-:Y:S01]  /*1ee0*/  @!P3 IMAD.MOV.U32 R2, RZ, RZ, R22 ;  /* 0x000000ffff02b224 */ /* 0x000fe200078e0016 */
[----:B------:R-:W-:Y:S01]  /*1ef0*/  PRMT R43, RZ, 0x7610, R43 ;  /* 0x00007610ff2b7816 */ /* 0x000fe2000000002b */
[----:B------:R-:W-:Y:S01]  /*1f00*/  @!P3 IMAD.MOV.U32 R3, RZ, RZ, R23 ;  /* 0x000000ffff03b224 */ /* 0x000fe200078e0017 */
[----:B------:R-:W-:Y:S01]  /*1f10*/  PRMT R45, RZ, 0x7610, R45 ;  /* 0x00007610ff2d7816 */ /* 0x000fe2000000002d */
[----:B------:R-:W2:Y:S04]  /*1f20*/  @!P2 LDG.E.U16 R47, desc[UR28][R10.64] ;  /* 0x0000001c0a2fa981 */ /* 0x000ea8000c1e1500 */
[----:B------:R0:W3:Y:S04]  /*1f30*/  @!P3 LDG.E.U16 R43, desc[UR28][R2.64] ;  /* 0x0000001c022bb981 */ /* 0x0000e8000c1e1500 */
[----:B0-----:R-:W-:-:S02]  /*1f40*/  @!P0 IMAD.MOV.U32 R2, RZ, RZ, R34 ;  /* 0x000000ffff028224 */ /* 0x001fc400078e0022 */
[----:B------:R-:W-:-:S05]  /*1f50*/  @!P0 IMAD.MOV.U32 R3, RZ, RZ, R39 ;  /* 0x000000ffff038224 */ /* 0x000fca00078e0027 */
[----:B------:R0:W4:Y:S01]  /*1f60*/  @!P0 LDG.E.U16 R45, desc[UR28][R2.64] ;  /* 0x0000001c022d8981 */ /* 0x000122000c1e1500 */
[----:B------:R-:W-:Y:S02]  /*1f70*/  ISETP.GE.AND P0, PT, R18, UR26, PT ;  /* 0x0000001a12007c0c */ /* 0x000fe4000bf06270 */
[----:B------:R-:W-:Y:S02]  /*1f80*/  ISETP.GE.AND P1, PT, R19, UR26, PT ;  /* 0x0000001a13007c0c */ /* 0x000fe4000bf26270 */
[----:B------:R-:W-:Y:S02]  /*1f90*/  ISETP.GE.AND P2, PT, R6, UR26, PT ;  /* 0x0000001a06007c0c */ /* 0x000fe4000bf46270 */
[----:B------:R-:W-:Y:S02]  /*1fa0*/  PRMT R42, RZ, 0x7610, R42 ;  /* 0x00007610ff2a7816 */ /* 0x000fe4000000002a */
[----:B------:R-:W-:Y:S02]  /*1fb0*/  ISETP.GE.AND P3, PT, R7, UR26, PT ;  /* 0x0000001a07007c0c */ /* 0x000fe4000bf66270 */
[----:B------:R-:W-:-:S03]  /*1fc0*/  PRMT R44, RZ, 0x7610, R44 ;  /* 0x00007610ff2c7816 */ /* 0x000fc6000000002c */
[----:B0-----:R-:W-:Y:S02]  /*1fd0*/  @!P0 IMAD.MOV.U32 R2, RZ, RZ, R20 ;  /* 0x000000ffff028224 */ /* 0x001fe400078e0014 */
[----:B------:R-:W-:-:S05]  /*1fe0*/  @!P0 IMAD.MOV.U32 R3, RZ, RZ, R21 ;  /* 0x000000ffff038224 */ /* 0x000fca00078e0015 */
[----:B------:R0:W5:Y:S01]  /*1ff0*/  @!P0 LDG.E.U16 R42, desc[UR28][R2.64] ;  /* 0x0000001c022a8981 */ /* 0x000162000c1e1500 */
[----:B------:R-:W-:Y:S02]  /*2000*/  PRMT R46, RZ, 0x7610, R46 ;  /* 0x00007610ff2e7816 */ /* 0x000fe4000000002e */
[----:B------:R-:W-:Y:S01]  /*2010*/  ISETP.GE.AND P0, PT, R16, UR26, PT ;  /* 0x0000001a10007c0c */ /* 0x000fe2000bf06270 */
[----:B0-----:R-:W-:Y:S02]  /*2020*/  @!P1 IMAD.MOV.U32 R2, RZ, RZ, R24 ;  /* 0x000000ffff029224 */ /* 0x001fe400078e0018 */
[----:B------:R-:W-:-:S05]  /*2030*/  @!P1 IMAD.MOV.U32 R3, RZ, RZ, R25 ;  /* 0x000000ffff039224 */ /* 0x000fca00078e0019 */
[----:B------:R0:W5:Y:S01]  /*2040*/  @!P1 LDG.E.U16 R44, desc[UR28][R2.64] ;  /* 0x0000001c022c9981 */ /* 0x000162000c1e1500 */
[----:B------:R-:W-:Y:S01]  /*2050*/  PRMT R49, RZ, 0x7610, R49 ;  /* 0x00007610ff317816 */ /* 0x000fe20000000031 */
[----:B0-----:R-:W-:Y:S02]  /*2060*/  @!P2 IMAD.MOV.U32 R2, RZ, RZ, R35 ;  /* 0x000000ffff02a224 */ /* 0x001fe400078e0023 */
[----:B------:R-:W-:-:S05]  /*2070*/  @!P2 IMAD.MOV.U32 R3, RZ, RZ, R38 ;  /* 0x000000ffff03a224 */ /* 0x000fca00078e0026 */
[----:B------:R0:W5:Y:S01]  /*2080*/  @!P2 LDG.E.U16 R46, desc[UR28][R2.64] ;  /* 0x0000001c022ea981 */ /* 0x000162000c1e1500 */
[----:B------:R-:W-:Y:S01]  /*2090*/  PRMT R48, RZ, 0x7610, R48 ;  /* 0x00007610ff307816 */ /* 0x000fe20000000030 */
[----:B0-----:R-:W-:Y:S02]  /*20a0*/  @!P3 IMAD.MOV.U32 R2, RZ, RZ, R36 ;  /* 0x000000ffff02b224 */ /* 0x001fe400078e0024 */
[----:B------:R-:W-:-:S05]  /*20b0*/  @!P3 IMAD.MOV.U32 R3, RZ, RZ, R41 ;  /* 0x000000ffff03b224 */ /* 0x000fca00078e0029 */
[----:B------:R0:W5:Y:S01]  /*20c0*/  @!P3 LDG.E.U16 R49, desc[UR28][R2.64] ;  /* 0x0000001c0231b981 */ /* 0x000162000c1e1500 */
[----:B------:R-:W-:Y:S01]  /*20d0*/  ISETP.GE.AND P1, PT, R4, UR26, PT ;  /* 0x0000001a04007c0c */ /* 0x000fe2000bf26270 */
[----:B0-----:R-:W-:Y:S02]  /*20e0*/  @!P0 IMAD.MOV.U32 R2, RZ, RZ, R37 ;  /* 0x000000ffff028224 */ /* 0x001fe400078e0025 */
[----:B------:R-:W-:-:S05]  /*20f0*/  @!P0 IMAD.MOV.U32 R3, RZ, RZ, R40 ;  /* 0x000000ffff038224 */ /* 0x000fca00078e0028 */
[----:B------:R0:W5:Y:S01]  /*2100*/  @!P0 LDG.E.U16 R48, desc[UR28][R2.64] ;  /* 0x0000001c02308981 */ /* 0x000162000c1e1500 */
[----:B------:R-:W-:Y:S01]  /*2110*/  PRMT R51, RZ, 0x7610, R51 ;  /* 0x00007610ff337816 */ /* 0x000fe20000000033 */
[----:B------:R-:W-:Y:S01]  /*2120*/  BAR.SYNC.DEFER_BLOCKING 0x0 ;  /* 0x0000000000007b1d */ /* 0x000fe20000010000 */
[----:B------:R-:W-:Y:S02]  /*2130*/  PRMT R53, RZ, 0x7610, R53 ;  /* 0x00007610ff357816 */ /* 0x000fe40000000035 */
[----:B0-----:R-:W-:Y:S02]  /*2140*/  @!P1 IMAD.MOV.U32 R2, RZ, RZ, R8 ;  /* 0x000000ffff029224 */ /* 0x001fe400078e0008 */
[----:B------:R-:W-:Y:S01]  /*2150*/  @!P1 IMAD.MOV.U32 R3, RZ, RZ, R9 ;  /* 0x000000ffff039224 */ /* 0x000fe200078e0009 */
[----:B------:R-:W-:Y:S02]  /*2160*/  PRMT R55, RZ, 0x7610, R55 ;  /* 0x00007610ff377816 */ /* 0x000fe40000000037 */
[----:B------:R-:W-:-:S02]  /*2170*/  PRMT R57, RZ, 0x7610, R57 ;  /* 0x00007610ff397816 */ /* 0x000fc40000000039 */
[----:B------:R0:W5:Y:S02]  /*2180*/  @!P1 LDG.E.U16 R51, desc[UR28][R2.64] ;  /* 0x0000001c02339981 */ /* 0x000164000c1e1500 */
[----:B0-----:R-:W-:Y:S02]  /*2190*/  @!P1 IMAD.MOV.U32 R2, RZ, RZ, R26 ;  /* 0x000000ffff029224 */ /* 0x001fe400078e001a */
[----:B------:R-:W-:-:S05]  /*21a0*/  @!P1 IMAD.MOV.U32 R3, RZ, RZ, R27 ;  /* 0x000000ffff039224 */ /* 0x000fca00078e001b */
[----:B------:R0:W5:Y:S02]  /*21b0*/  @!P1 LDG.E.U16 R53, desc[UR28][R2.64] ;  /* 0x0000001c02359981 */ /* 0x000164000c1e1500 */
[----:B0-----:R-:W-:Y:S02]  /*21c0*/  @!P1 IMAD.MOV.U32 R2, RZ, RZ, R28 ;  /* 0x000000ffff029224 */ /* 0x001fe400078e001c */
[----:B------:R-:W-:-:S05]  /*21d0*/  @!P1 IMAD.MOV.U32 R3, RZ, RZ, R29 ;  /* 0x000000ffff039224 */ /* 0x000fca00078e001d */
[----:B------:R0:W5:Y:S02]  /*21e0*/  @!P1 LDG.E.U16 R55, desc[UR28][R2.64] ;  /* 0x0000001c02379981 */ /* 0x000164000c1e1500 */
[----:B0-----:R-:W-:Y:S02]  /*21f0*/  @!P1 IMAD.MOV.U32 R2, RZ, RZ, R30 ;  /* 0x000000ffff029224 */ /* 0x001fe400078e001e */
[----:B------:R-:W-:-:S05]  /*2200*/  @!P1 IMAD.MOV.U32 R3, RZ, RZ, R31 ;  /* 0x000000ffff039224 */ /* 0x000fca00078e001f */
[----:B------:R-:W5:Y:S01]  /*2210*/  @!P1 LDG.E.U16 R57, desc[UR28][R2.64] ;  /* 0x0000001c02399981 */ /* 0x000f62000c1e1500 */
[----:B------:R-:W-:Y:S01]  /*2220*/  ULEA UR10, UR27, UR12, 0x3 ;  /* 0x0000000c1b0a7291 */ /* 0x000fe2000f8e18ff */
[----:B------:R-:W-:-:S03]  /*2230*/  UMOV UR8, UR9 ;  /* 0x0000000900087c82 */ /* 0x000fc60008000000 */
[----:B------:R-:W-:Y:S01]  /*2240*/  UIADD3 UR10, UPT, UPT, UR10, 0x3000, URZ ;  /* 0x000030000a0a7890 */ /* 0x000fe2000fffe0ff */
[----:B--2---:R0:W-:Y:S04]  /*2250*/  STS.U16 [R32+UR12+0x1000], R47 ;  /* 0x0010002f20007988 */ /* 0x0041e8000800040c */
[----:B---3--:R0:W-:Y:S04]  /*2260*/  STS.U16 [R32+UR12+0x1400], R43 ;  /* 0x0014002b20007988 */ /* 0x0081e8000800040c */
[----:B----4-:R0:W-:Y:S04]  /*2270*/  STS.U16 [R32+UR12+0x1800], R45 ;  /* 0x0018002d20007988 */ /* 0x0101e8000800040c */
[----:B-----5:R0:W-:Y:S04]  /*2280*/  STS.U16 [R32+UR12+0x1c00], R49 ;  /* 0x001c003120007988 */ /* 0x0201e8000800040c */
        /* <DEDUP_REMOVED lines=8> */
[----:B------:R1:W-:Y:S06]  /*2310*/  MEMBAR.ALL.CTA ;  /* 0x0000000000007992 */ /* 0x0003ec0000008000 */
[----:B-1----:R-:W1:Y:S02]  /*2320*/  FENCE.VIEW.ASYNC.S ;  /* 0x00000000000073c6 */ /* 0x002e640000000000 */
[----:B-1----:R-:W-:Y:S06]  /*2330*/  BAR.SYNC.DEFER_BLOCKING 0x0 ;  /* 0x0000000000007b1d */ /* 0x002fec0000010000 */
[----:B------:R-:W-:Y:S05]  /*2340*/  BRA.U UP1, `(.L_x_9) ;  /* 0x0000000101387547 */ /* 0x000fea000b800000 */
[----:B------:R-:W-:Y:S01]  /*2350*/  UMOV UR20, UR4 ;  /* 0x0000000400147c82 */ /* 0x000fe20008000000 */
[----:B------:R-:W-:Y:S01]  /*2360*/  UMOV UR21, 0x40004040 ;  /* 0x4000404000157882 */ /* 0x000fe20000000000 */
[----:B------:R-:W-:Y:S01]  /*2370*/  UMOV UR22, UR6 ;  /* 0x0000000600167c82 */ /* 0x000fe20008000000 */
[----:B------:R-:W-:Y:S01]  /*2380*/  UMOV UR23, 0x80004020 ;  /* 0x8000402000177882 */ /* 0x000fe20000000000 */
[----:B------:R-:W-:Y:S01]  /*2390*/  UMOV UR24, 0x0 ;  /* 0x0000000000187882 */ /* 0x000fe20000000000 */
[----:B------:R-:W-:Y:S01]  /*23a0*/  UMOV UR25, 0x4088490 ;  /* 0x0408849000197882 */ /* 0x000fe20000000000 */
[----:B------:R-:W-:Y:S01]  /*23b0*/  UMOV UR11, URZ ;  /* 0x000000ff000b7c82 */ /* 0x000fe20008000000 */
[----:B------:R-:W-:Y:S01]  /*23c0*/  UMOV UR36, 0x0 ;  /* 0x0000000000247882 */ /* 0x000fe20000000000 */
[----:B------:R-:W-:Y:S01]  /*23d0*/  UMOV UR37, 0x4088490 ;  /* 0x0408849000257882 */ /* 0x000fe20000000000 */
[----:B------:R1:W-:Y:S01]  /*23e0*/  UTCHMMA gdesc[UR20], gdesc[UR22], tmem[UR13], tmem[UR24], idesc[UR25], UPT ;  /* 0x00ff1816140075ea */ /* 0x0003e2000b80000d */
[----:B------:R-:W-:Y:S01]  /*23f0*/  UMOV UR9, UR10 ;  /* 0x0000000a00097c82 */ /* 0x000fe20008000000 */
[----:B------:R1:W-:Y:S01]  /*2400*/  UTCHMMA gdesc[UR16], gdesc[UR18], tmem[UR13], tmem[UR36], idesc[UR37], UPT ;  /* 0x00ff2412100075ea */ /* 0x0003e2000b80000d */
[----:B------:R1:W-:Y:S01]  /*2410*/  UTCBAR [UR9], URZ ;  /* 0x000000ff090073e9 */ /* 0x0003e200080000ff */
[----:B------:R-:W-:-:S02]  /*2420*/  NOP ;  /* 0x0000000000007918 */ /* 0x000fc40000000000 */
.L_x_9:
[----:B------:R-:W-:Y:S01]  /*2430*/  UIADD3 UR27, UPT, UPT, UR27, 0x1, URZ ;  /* 0x000000011b1b7890 */ /* 0x000fe2000fffe0ff */
[----:B------:R-:W-:Y:S01]  /*2440*/  IMAD.U32 R2, RZ, RZ, UR8 ;  /* 0x00000008ff027e24 */ /* 0x000fe2000f8e00ff */
[----:B------:R-:W-:Y:S02]  /*2450*/  UIADD3 UR15, UPT, UPT, UR15, -0x1, URZ ;  /* 0xffffffff0f0f7890 */ /* 0x000fe4000fffe0ff */
[----:B------:R-:W-:Y:S02]  /*2460*/  UISETP.GT.AND UP2, UPT, UR27, 0x1, UPT ;  /* 0x000000011b00788c */ /* 0x000fe4000bf44270 */
[----:B------:R-:W-:Y:S02]  /*2470*/  UIADD3 UR26, UPT, UPT, UR26, -0x20, URZ ;  /* 0xffffffe01a1a7890 */ /* 0x000fe4000fffe0ff */
[----:B-1----:R-:W-:Y:S02]  /*2480*/  USEL UR9, URZ, 0x1, !UP2 ;  /* 0x00000001ff097887 */ /* 0x002fe4000d000000 */
[----:B------:R-:W-:-:S02]  /*2490*/  USEL UR27, UR27, URZ, !UP2 ;  /* 0x000000ff1b1b7287 */ /* 0x000fc4000d000000 */
[----:B------:R-:W-:Y:S02]  /*24a0*/  UISETP.NE.U32.AND UP2, UPT, UR15, URZ, UPT ;  /* 0x000000ff0f00728c */ /* 0x000fe4000bf45070 */
[----:B------:R-:W-:-:S07]  /*24b0*/  ULOP3.LUT UR9, UR8, UR9, URZ, 0x3c, !UPT ;  /* 0x0000000908097292 */ /* 0x000fce000f8e3cff */
[----:B------:R-:W-:Y:S05]  /*24c0*/  BRA.U UP2, `(.L_x_10) ;  /* 0xfffffff902087547 */ /* 0x000fea000b83ffff */
.L_x_7:
[----:B------:R-:W-:-:S09]  /*24d0*/  UISETP.GE.AND UP1, UPT, UR30, 0x20, UPT ;  /* 0x000000201e00788c */ /* 0x000fd2000bf26270 */
[----:B------:R-:W-:Y:S05]  /*24e0*/  BRA.U !UP1, `(.L_x_11) ;  /* 0x0000000109107547 */ /* 0x000fea000b800000 */
[----:B------:R-:W-:-:S06]  /*24f0*/  USHF.L.U32 UR8, UR8, 0x1f, URZ ;  /* 0x0000001f08087899 */ /* 0x000fcc00080006ff */
[----:B------:R-:W-:-:S04]  /*2500*/  IMAD.U32 R2, RZ, RZ, UR8 ;  /* 0x00000008ff027e24 */ /* 0x000fc8000f8e00ff */
[----:B------:R-:W1:Y:S02]  /*2510*/  SYNCS.PHASECHK.TRANS64.TRYWAIT P0, [UR10], R2 ;  /* 0x00000002ff0075a7 */ /* 0x000e64000800110a */
[----:B-1----:R-:W-:Y:S05]  /*2520*/  @!P0 BRA `(.L_x_12) ;  /* 0x0000000800388947 */ /* 0x002fea0003800000 */
.L_x_11:
[----:B------:R-:W-:Y:S01]  /*2530*/  BAR.SYNC.DEFER_BLOCKING 0x0 ;  /* 0x0000000000007b1d */ /* 0x000fe20000010000 */
[----:B------:R-:W-:Y:S01]  /*2540*/  LOP3.LUT R2, R0, 0x80, RZ, 0xc0, !PT ;  /* 0x0000008000027812 */ /* 0x000fe200078ec0ff */
[C---:B------:R-:W-:Y:S01]  /*2550*/  IMAD.SHL.U32 R0, R14.reuse, 0x20, RZ ;  /* 0x000000200e007824 */ /* 0x040fe200078e00ff */
[--C-:B------:R-:W-:Y:S01]  /*2560*/  SHF.R.S32.HI R21, RZ, 0x5, R14.reuse ;  /* 0x00000005ff157819 */ /* 0x100fe2000001140e */
[C---:B------:R-:W-:Y:S01]  /*2570*/  IMAD.SHL.U32 R3, R14.reuse, 0x10, RZ ;  /* 0x000000100e037824 */ /* 0x040fe200078e00ff */
[----:B------:R-:W-:Y:S01]  /*2580*/  SHF.R.S32.HI R22, RZ, 0x2, R14 ;  /* 0x00000002ff167819 */ /* 0x000fe2000001140e */
[----:B------:R-:W-:Y:S01]  /*2590*/  IMAD.SHL.U32 R16, R14, 0x8, RZ ;  /* 0x000000080e107824 */ /* 0x000fe200078e00ff */
[----:B------:R-:W-:Y:S01]  /*25a0*/  LOP3.LUT R0, R0, 0x300, RZ, 0xc0, !PT ;  /* 0x0000030000007812 */ /* 0x000fe200078ec0ff */
[C---:B------:R-:W-:Y:S01]  /*25b0*/  IMAD.SHL.U32 R18, R14.reuse, 0x40, RZ ;  /* 0x000000400e127824 */ /* 0x040fe200078e00ff */
[----:B------:R-:W-:Y:S01]  /*25c0*/  LOP3.LUT R14, R14, 0xe0, RZ, 0xc0, !PT ;  /* 0x000000e00e0e7812 */ /* 0x000fe200078ec0ff */
[----:B------:R-:W1:Y:S01]  /*25d0*/  LDCU.128 UR8, c[0x0][0x390] ;  /* 0x00007200ff0877ac */ /* 0x000e620008000c00 */
[----:B------:R-:W-:-:S02]  /*25e0*/  LOP3.LUT R19, R0, 0x70, R3, 0xf8, !PT ;  /* 0x0000007000137812 */ /* 0x000fc400078ef803 */
[----:B------:R-:W-:Y:S01]  /*25f0*/  LOP3.LUT R17, R16, 0x400, RZ, 0xc0, !PT ;  /* 0x0000040010117812 */ /* 0x000fe200078ec0ff */
[----:B0-----:R-:W0:Y:S01]  /*2600*/  LDCU UR4, c[0x0][0x3b4] ;  /* 0x00007680ff0477ac */ /* 0x001e220008000800 */
[----:B------:R-:W-:Y:S02]  /*2610*/  SGXT R0, R21, 0x1 ;  /* 0x000000011500781a */ /* 0x000fe40000000200 */
[----:B------:R-:W-:Y:S01]  /*2620*/  IADD3 R17, PT, PT, R17, UR12, R2 ;  /* 0x0000000c11117c10 */ /* 0x000fe2000fffe002 */
[----:B------:R-:W2:Y:S01]  /*2630*/  LDCU UR5, c[0x0][0x3b8] ;  /* 0x00007700ff0577ac */ /* 0x000ea20008000800 */
[----:B------:R-:W-:Y:S02]  /*2640*/  LOP3.LUT R0, R19, 0x840, R0, 0x78, !PT ;  /* 0x0000084013007812 */ /* 0x000fe400078e7800 */
[----:B------:R-:W-:Y:S02]  /*2650*/  LOP3.LUT R3, R3, 0x30, RZ, 0xc0, !PT ;  /* 0x0000003003037812 */ /* 0x000fe400078ec0ff */
[----:B------:R-:W-:Y:S01]  /*2660*/  LOP3.LUT R20, R18, 0x400, RZ, 0xc0, !PT ;  /* 0x0000040012147812 */ /* 0x000fe200078ec0ff */
[----:B------:R-:W3:Y:S02]  /*2670*/  @!P4 SYNCS.CCTL.IV [UR12+0x3000] ;  /* 0x00300000ff00c9b1 */ /* 0x000ee4000800000c */
[----:B---3--:R-:W-:Y:S01]  /*2680*/  BAR.SYNC.DEFER_BLOCKING 0x0 ;  /* 0x0000000000007b1d */ /* 0x008fe20000010000 */
[----:B------:R-:W-:Y:S01]  /*2690*/  IMAD.IADD R0, R0, 0x1, R17 ;  /* 0x0000000100007824 */ /* 0x000fe200078e0211 */
[----:B------:R-:W-:-:S02]  /*26a0*/  SGXT R18, R22, 0x1 ;  /* 0x000000011612781a */ /* 0x000fc40000000200 */
[----:B------:R-:W-:Y:S02]  /*26b0*/  IADD3 R21, PT, PT, R3, UR12, R20 ;  /* 0x0000000c03157c10 */ /* 0x000fe4000fffe014 */
[----:B------:R-:W-:Y:S01]  /*26c0*/  LOP3.LUT R3, R18, 0x840, RZ, 0xc0, !PT ;  /* 0x0000084012037812 */ /* 0x000fe200078ec0ff */
[----:B------:R-:W-:Y:S01]  /*26d0*/  LDTM.16dp32bit_t0_t15.x8 R4, tmem[UR14] ;  /* 0x0000000e000479ee */ /* 0x000fe20008980000 */
[----:B------:R-:W3:Y:S01]  /*26e0*/  LDTM.16dp32bit_t16_t31.x8 R4, tmem[UR14+0x8] ;  /* 0x0000080e000479ee */ /* 0x000ee200089a0000 */
[----:B------:R-:W-:Y:S01]  /*26f0*/  IMAD R14, R14, 0x4, R21 ;  /* 0x000000040e0e7824 */ /* 0x000fe200078e0215 */
[----:B------:R-:W-:Y:S02]  /*2700*/  LOP3.LUT R3, R3, 0x40, R16, 0x78, !PT ;  /* 0x0000004003037812 */ /* 0x000fe400078e7810 */
[C---:B-1----:R-:W-:Y:S01]  /*2710*/  ISETP.GE.AND P0, PT, R13.reuse, UR10, PT ;  /* 0x0000000a0d007c0c */ /* 0x042fe2000bf06270 */
[----:B0-----:R-:W-:Y:S01]  /*2720*/  IMAD R13, R13, UR4, RZ ;  /* 0x000000040d0d7c24 */ /* 0x001fe2000f8e02ff */
[----:B------:R-:W-:Y:S01]  /*2730*/  LOP3.LUT R2, R15, 0x4, R12, 0xfe, !PT ;  /* 0x000000040f027812 */ /* 0x000fe200078efe0c */
[----:B------:R-:W-:Y:S01]  /*2740*/  IMAD.IADD R3, R3, 0x1, R14 ;  /* 0x0000000103037824 */ /* 0x000fe200078e020e */
[----:B------:R-:W-:-:S02]  /*2750*/  LOP3.LUT R14, R15, R12, RZ, 0xfc, !PT ;  /* 0x0000000c0f0e7212 */ /* 0x000fc400078efcff */
[C---:B------:R-:W-:Y:S02]  /*2760*/  LEA R18, P2, R13.reuse, UR8, 0x1 ;  /* 0x000000080d127c11 */ /* 0x040fe4000f8408ff */
[----:B------:R-:W-:Y:S02]  /*2770*/  ISETP.LT.AND P1, PT, R14, UR11, !P0 ;  /* 0x0000000b0e007c0c */ /* 0x000fe4000c721270 */
[----:B------:R-:W-:Y:S01]  /*2780*/  LEA.HI.X.SX32 R19, R13, UR9, 0x1, P2 ;  /* 0x000000090d137c11 */ /* 0x000fe200090f0eff */
[----:B------:R-:W0:Y:S01]  /*2790*/  @!P4 SYNCS.CCTL.IV [UR12+0x3008] ;  /* 0x00300800ff00c9b1 */ /* 0x000e22000800000c */
[----:B------:R-:W-:Y:S01]  /*27a0*/  NOP ;  /* 0x0000000000007918 */ /* 0x000fe20000000000 */
[----:B------:R-:W-:Y:S02]  /*27b0*/  ISETP.LT.AND P4, PT, R2, UR11, !P0 ;  /* 0x0000000b02007c0c */ /* 0x000fe4000c781270 */
[C-C-:B------:R-:W-:Y:S02]  /*27c0*/  LOP3.LUT R13, R15.reuse, 0xc, R12.reuse, 0xfe, !PT ;  /* 0x0000000c0f0d7812 */ /* 0x140fe400078efe0c */
[----:B------:R-:W-:-:S02]  /*27d0*/  LOP3.LUT R21, R15, 0x18, R12, 0xfe, !PT ;  /* 0x000000180f157812 */ /* 0x000fc400078efe0c */
[----:B---3--:R-:W-:Y:S02]  /*27e0*/  F2FP.BF16.F32.PACK_AB R8, R8, R4 ;  /* 0x000000040808723e */ /* 0x008fe400000010ff */
[----:B------:R-:W-:Y:S01]  /*27f0*/  F2FP.BF16.F32.PACK_AB R9, R9, R5 ;  /* 0x000000050909723e */ /* 0x000fe200000010ff */
[----:B--2---:R-:W-:Y:S01]  /*2800*/  IMAD R17, R21, UR5, RZ ;  /* 0x0000000515117c24 */ /* 0x004fe2000f8e02ff */
[----:B------:R-:W-:Y:S02]  /*2810*/  F2FP.BF16.F32.PACK_AB R10, R10, R6 ;  /* 0x000000060a0a723e */ /* 0x000fe400000010ff */
[----:B------:R-:W-:Y:S02]  /*2820*/  F2FP.BF16.F32.PACK_AB R11, R11, R7 ;  /* 0x000000070b0b723e */ /* 0x000fe400000010ff */
[C-C-:B------:R-:W-:Y:S02]  /*2830*/  LOP3.LUT R20, R15.reuse, 0x1c, R12.reuse, 0xfe, !PT ;  /* 0x0000001c0f147812 */ /* 0x140fe400078efe0c */
[----:B------:R-:W-:Y:S01]  /*2840*/  LOP3.LUT R22, R15, 0x14, R12, 0xfe, !PT ;  /* 0x000000140f167812 */ /* 0x000fe200078efe0c */
[----:B0-----:R0:W-:Y:S01]  /*2850*/  STSM.16.M88.4 [R0], R8 ;  /* 0x0000000800007844 */ /* 0x0011e20000000200 */
[----:B------:R-:W-:Y:S03]  /*2860*/  BAR.SYNC.DEFER_BLOCKING 0x0 ;  /* 0x0000000000007b1d */ /* 0x000fe60000010000 */
[----:B------:R-:W-:-:S02]  /*2870*/  IMAD R16, R22, UR5, RZ ;  /* 0x0000000516107c24 */ /* 0x000fc4000f8e02ff */
[----:B0-----:R-:W-:Y:S01]  /*2880*/  IMAD R0, R14, UR5, RZ ;  /* 0x000000050e007c24 */ /* 0x001fe2000f8e02ff */
[----:B------:R-:W-:Y:S01]  /*2890*/  LOP3.LUT R10, R15, 0x10, R12, 0xfe, !PT ;  /* 0x000000100f0a7812 */ /* 0x000fe200078efe0c */
[----:B------:R-:W-:-:S03]  /*28a0*/  IMAD R9, R2, UR5, RZ ;  /* 0x0000000502097c24 */ /* 0x000fc6000f8e02ff */
[-C--:B------:R-:W-:Y:S02]  /*28b0*/  LEA R2, P2, R0, R18.reuse, 0x1 ;  /* 0x0000001200027211 */ /* 0x080fe400078408ff */
[----:B------:R-:W-:-:S04]  /*28c0*/  LEA R8, P3, R9, R18, 0x1 ;  /* 0x0000001209087211 */ /* 0x000fc800078608ff */
[-C--:B------:R-:W-:Y:S01]  /*28d0*/  LEA.HI.X.SX32 R9, R9, R19.reuse, 0x1, P3 ;  /* 0x0000001309097211 */ /* 0x080fe200018f0eff */
[----:B------:R0:W1:Y:S01]  /*28e0*/  LDSM.16.M88.4 R4, [R3] ;  /* 0x000000000304783b */ /* 0x0000620000000200 */
[----:B------:R-:W-:Y:S02]  /*28f0*/  ISETP.LT.AND P3, PT, R10, UR11, !P0 ;  /* 0x0000000b0a007c0c */ /* 0x000fe4000c761270 */
[----:B0-----:R-:W-:Y:S02]  /*2900*/  LEA.HI.X.SX32 R3, R0, R19, 0x1, P2 ;  /* 0x0000001300037211 */ /* 0x001fe400010f0eff */
[----:B------:R-:W-:Y:S01]  /*2910*/  LOP3.LUT R0, R15, 0x8, R12, 0xfe, !PT ;  /* 0x000000080f007812 */ /* 0x000fe200078efe0c */
[----:B------:R-:W-:-:S03]  /*2920*/  IMAD R15, R10, UR5, RZ ;  /* 0x000000050a0f7c24 */ /* 0x000fc6000f8e02ff */
[C---:B------:R-:W-:Y:S01]  /*2930*/  ISETP.LT.AND P5, PT, R0.reuse, UR11, !P0 ;  /* 0x0000000b00007c0c */ /* 0x040fe2000c7a1270 */
[----:B------:R-:W-:-:S05]  /*2940*/  IMAD R0, R0, UR5, RZ ;  /* 0x0000000500007c24 */ /* 0x000fca000f8e02ff */
[----:B------:R-:W-:Y:S02]  /*2950*/  LEA R10, P6, R0, R18, 0x1 ;  /* 0x00000012000a7211 */ /* 0x000fe400078c08ff */
[----:B-1----:R-:W-:Y:S01]  /*2960*/  PRMT R11, R4, 0x7632, R11 ;  /* 0x00007632040b7816 */ /* 0x002fe2000000000b */
[----:B------:R0:W-:Y:S04]  /*2970*/  @P1 STG.E.U16 desc[UR28][R2.64], R4 ;  /* 0x0000000402001986 */ /* 0x0001e8000c10151c */
[----:B------:R1:W-:Y:S01]  /*2980*/  @P4 STG.E.U16 desc[UR28][R8.64], R11 ;  /* 0x0000000b08004986 */ /* 0x0003e2000c10151c */
[C---:B------:R-:W-:Y:S01]  /*2990*/  ISETP.LT.AND P4, PT, R13.reuse, UR11, !P0 ;  /* 0x0000000b0d007c0c */ /* 0x040fe2000c781270 */
[----:B------:R-:W-:-:S05]  /*29a0*/  IMAD R13, R13, UR5, RZ ;  /* 0x000000050d0d7c24 */ /* 0x000fca000f8e02ff */
[-C--:B0-----:R-:W-:Y:S01]  /*29b0*/  LEA R2, P1, R13, R18.reuse, 0x1 ;  /* 0x000000120d027211 */ /* 0x081fe200078208ff */
[----:B------:R-:W-:Y:S01]  /*29c0*/  IMAD R4, R20, UR5, RZ ;  /* 0x0000000514047c24 */ /* 0x000fe2000f8e02ff */
[-C--:B-1----:R-:W-:Y:S02]  /*29d0*/  LEA R8, P2, R15, R18.reuse, 0x1 ;  /* 0x000000120f087211 */ /* 0x082fe400078408ff */
[-C--:B------:R-:W-:Y:S02]  /*29e0*/  LEA.HI.X.SX32 R3, R13, R19.reuse, 0x1, P1 ;  /* 0x000000130d037211 */ /* 0x080fe400008f0eff */
[----:B------:R-:W-:Y:S02]  /*29f0*/  LEA R14, P1, R17, R18, 0x1 ;  /* 0x00000012110e7211 */ /* 0x000fe400078208ff */
[-C--:B------:R-:W-:Y:S02]  /*2a00*/  LEA.HI.X.SX32 R11, R0, R19.reuse, 0x1, P6 ;  /* 0x00000013000b7211 */ /* 0x080fe400030f0eff */
[----:B------:R-:W-:-:S02]  /*2a10*/  LEA.HI.X.SX32 R9, R15, R19, 0x1, P2 ;  /* 0x000000130f097211 */ /* 0x000fc400010f0eff */
[----:B------:R-:W-:Y:S01]  /*2a20*/  LEA R12, P6, R16, R18, 0x1 ;  /* 0x00000012100c7211 */ /* 0x000fe200078c08ff */
[----:B------:R-:W-:Y:S01]  /*2a30*/  @P5 STG.E.U16 desc[UR28][R10.64], R5 ;  /* 0x000000050a005986 */ /* 0x000fe2000c10151c */
[----:B------:R-:W-:Y:S02]  /*2a40*/  ISETP.LT.AND P2, PT, R22, UR11, !P0 ;  /* 0x0000000b16007c0c */ /* 0x000fe4000c741270 */
[----:B------:R-:W-:Y:S02]  /*2a50*/  LEA.HI.X.SX32 R15, R17, R19, 0x1, P1 ;  /* 0x00000013110f7211 */ /* 0x000fe400008f0eff */
[----:B------:R-:W-:Y:S02]  /*2a60*/  ISETP.LT.AND P1, PT, R21, UR11, !P0 ;  /* 0x0000000b15007c0c */ /* 0x000fe4000c721270 */
[----:B------:R-:W-:Y:S02]  /*2a70*/  ISETP.LT.AND P0, PT, R20, UR11, !P0 ;  /* 0x0000000b14007c0c */ /* 0x000fe4000c701270 */
[----:B------:R-:W-:-:S02]  /*2a80*/  PRMT R0, R5, 0x7632, R0 ;  /* 0x0000763205007816 */ /* 0x000fc40000000000 */
[-C--:B------:R-:W-:Y:S02]  /*2a90*/  LEA.HI.X.SX32 R13, R16, R19.reuse, 0x1, P6 ;  /* 0x00000013100d7211 */ /* 0x080fe400030f0eff */
[C---:B------:R-:W-:Y:S01]  /*2aa0*/  LEA R16, P6, R4.reuse, R18, 0x1 ;  /* 0x0000001204107211 */ /* 0x040fe200078c08ff */
[----:B------:R0:W-:Y:S03]  /*2ab0*/  @P4 STG.E.U16 desc[UR28][R2.64], R0 ;  /* 0x0000000002004986 */ /* 0x0001e6000c10151c */
[----:B------:R-:W-:Y:S01]  /*2ac0*/  LEA.HI.X.SX32 R17, R4, R19, 0x1, P6 ;  /* 0x0000001304117211 */ /* 0x000fe200030f0eff */
[----:B------:R1:W-:Y:S01]  /*2ad0*/  @P3 STG.E.U16 desc[UR28][R8.64], R6 ;  /* 0x0000000608003986 */ /* 0x0003e2000c10151c */
[----:B------:R-:W-:Y:S02]  /*2ae0*/  PRMT R4, R7, 0x7632, R4 ;  /* 0x0000763207047816 */ /* 0x000fe40000000004 */
[----:B0-----:R-:W-:-:S05]  /*2af0*/  PRMT R3, R6, 0x7632, R3 ;  /* 0x0000763206037816 */ /* 0x001fca0000000003 */
[----:B------:R1:W-:Y:S04]  /*2b00*/  @P2 STG.E.U16 desc[UR28][R12.64], R3 ;  /* 0x000000030c002986 */ /* 0x0003e8000c10151c */
[----:B------:R1:W-:Y:S04]  /*2b10*/  @P1 STG.E.U16 desc[UR28][R14.64], R7 ;  /* 0x000000070e001986 */ /* 0x0003e8000c10151c */
[----:B------:R1:W-:Y:S01]  /*2b20*/  @P0 STG.E.U16 desc[UR28][R16.64], R4 ;  /* 0x0000000410000986 */ /* 0x0003e2000c10151c */
[----:B------:R-:W-:Y:S06]  /*2b30*/  BAR.SYNC.DEFER_BLOCKING 0x0 ;  /* 0x0000000000007b1d */ /* 0x000fec0000010000 */
[----:B------:R-:W-:Y:S05]  /*2b40*/  BRA.U UP0, `(.L_x_13) ;  /* 0x00000001009c7547 */ /* 0x000fea000b800000 */
[----:B------:R-:W0:Y:S01]  /*2b50*/  S2UR UR5, SR_CgaCtaId ;  /* 0x00000000000579c3 */ /* 0x000e220000008800 */
[----:B------:R-:W-:Y:S01]  /*2b60*/  NOP ;  /* 0x0000000000007918 */ /* 0x000fe20000000000 */
[----:B------:R-:W-:Y:S01]  /*2b70*/  UMOV UR4, 0x50 ;  /* 0x0000005000047882 */ /* 0x000fe20000000000 */
[----:B------:R-:W-:Y:S02]  /*2b80*/  IMAD.U32 R0, RZ, RZ, UR13 ;  /* 0x0000000dff007e24 */ /* 0x000fe4000f8e00ff */
[----:B-1----:R-:W-:-:S03]  /*2b90*/  IMAD.MOV.U32 R3, RZ, RZ, 0x1 ;  /* 0x00000001ff037424 */ /* 0x002fc600078e00ff */
[----:B------:R-:W-:-:S04]  /*2ba0*/  LOP3.LUT R0, R0, 0xffff, RZ, 0xc0, !PT ;  /* 0x0000ffff00007812 */ /* 0x000fc800078ec0ff */
[----:B------:R-:W-:-:S05]  /*2bb0*/  SHF.R.U32.HI R0, RZ, 0x5, R0 ;  /* 0x00000005ff007819 */ /* 0x000fca0000011600 */
[----:B------:R-:W-:Y:S01]  /*2bc0*/  VIADD R2, R0, 0x10 ;  /* 0x0000001000027836 */ /* 0x000fe20000000000 */
[----:B------:R-:W-:Y:S01]  /*2bd0*/  SHF.L.U32 R0, R3, R0, RZ ;  /* 0x0000000003007219 */ /* 0x000fe200000006ff */
[----:B0-----:R-:W-:-:S03]  /*2be0*/  ULEA UR6, UR5, UR4, 0x18 ;  /* 0x0000000405067291 */ /* 0x001fc6000f8ec0ff */
[----:B------:R-:W-:-:S04]  /*2bf0*/  SHF.L.U32 R3, R3, R2, RZ ;  /* 0x0000000203037219 */ /* 0x000fc800000006ff */
[----:B------:R-:W-:Y:S02]  /*2c00*/  LOP3.LUT R0, R3, R0, RZ, 0xfc, !PT ;  /* 0x0000000003007212 */ /* 0x000fe400078efcff */
[----:B------:R-:W0:Y:S02]  /*2c10*/  LDS R5, [UR6] ;  /* 0x00000006ff057984 */ /* 0x000e240008000800 */
[C---:B------:R-:W-:Y:S02]  /*2c20*/  LOP3.LUT R2, R0.reuse, 0xffff, RZ, 0xc0, !PT ;  /* 0x0000ffff00027812 */ /* 0x040fe400078ec0ff */
[----:B0-----:R-:W-:-:S04]  /*2c30*/  LOP3.LUT R3, R0, 0xffff, R5, 0x80, !PT ;  /* 0x0000ffff00037812 */ /* 0x001fc800078e8005 */
[----:B------:R-:W-:-:S13]  /*2c40*/  ISETP.NE.AND P0, PT, R3, R2, PT ;  /* 0x000000020300720c */ /* 0x000fda0003f05270 */
[----:B------:R-:W-:Y:S05]  /*2c50*/  @P0 BRA `(.L_x_14) ;  /* 0x0000000000500947 */ /* 0x000fea0003800000 */
[----:B------:R-:W-:Y:S02]  /*2c60*/  SHF.R.U32.HI R5, RZ, 0x10, R5 ;  /* 0x00000010ff057819 */ /* 0x000fe40000011605 */
[----:B------:R-:W-:-:S04]  /*2c70*/  SHF.R.U32.HI R2, RZ, 0x10, R0 ;  /* 0x00000010ff027819 */ /* 0x000fc80000011600 */
[----:B------:R-:W-:-:S04]  /*2c80*/  LOP3.LUT R5, R5, R2, RZ, 0xc0, !PT ;  /* 0x0000000205057212 */ /* 0x000fc800078ec0ff */
[----:B------:R-:W-:-:S13]  /*2c90*/  ISETP.NE.AND P0, PT, R5, R2, PT ;  /* 0x000000020500720c */ /* 0x000fda0003f05270 */
[----:B------:R-:W-:Y:S05]  /*2ca0*/  @P0 BRA `(.L_x_15) ;  /* 0x0000000000300947 */ /* 0x000fea0003800000 */
[----:B------:R-:W-:Y:S01]  /*2cb0*/  R2UR UR4, R0 ;  /* 0x00000000000472ca */ /* 0x000fe200000e0000 */
[----:B------:R-:W-:Y:S01]  /*2cc0*/  VOTEU.ANY UR5, UPT, PT ;  /* 0x0000000000057886 */ /* 0x000fe200038e0100 */
[----:B------:R-:W0:Y:S01]  /*2cd0*/  S2R R0, SR_LANEID ;  /* 0x0000000000007919 */ /* 0x000e220000000000 */
[----:B------:R-:W-:-:S10]  /*2ce0*/  UFLO.U32 UR5, UR5 ;  /* 0x00000005000572bd */ /* 0x000fd400080e0000 */
[----:B------:R-:W-:-:S06]  /*2cf0*/  ULOP3.LUT UR4, URZ, UR4, URZ, 0x33, !UPT ;  /* 0x00000004ff047292 */ /* 0x000fcc000f8e33ff */
[----:B------:R-:W-:-:S04]  /*2d00*/  IMAD.U32 R2, RZ, RZ, UR4 ;  /* 0x00000004ff027e24 */ /* 0x000fc8000f8e00ff */
[----:B------:R-:W1:Y:S02]  /*2d10*/  REDUX UR7, R2 ;  /* 0x00000000020773c4 */ /* 0x000e640000000000 */
[----:B------:R2:W-:Y:S01]  /*2d20*/  UTCATOMSWS.AND URZ, UR4 ;  /* 0x0000000400ff79e3 */ /* 0x0005e20008000000 */
[----:B0-----:R-:W-:Y:S01]  /*2d30*/  ISETP.EQ.U32.AND P0, PT, R0, UR5, PT ;  /* 0x0000000500007c0c */ /* 0x001fe2000bf02070 */
[----:B-1----:R-:W-:-:S12]  /*2d40*/  IMAD.U32 R0, RZ, RZ, UR7 ;  /* 0x00000007ff007e24 */ /* 0x002fd8000f8e00ff */
[----:B------:R2:W-:Y:S01]  /*2d50*/  @P0 ATOMS.AND RZ, [UR6], R0 ;  /* 0x00000000ffff098c */ /* 0x0005e2000a800006 */
[----:B------:R-:W-:Y:S05]  /*2d60*/  BRA `(.L_x_13) ;  /* 0x0000000000147947 */ /* 0x000fea0003800000 */
.L_x_15:
[----:B------:R-:W-:-:S07]  /*2d70*/  MOV R2, 0x2d90 ;  /* 0x00002d9000027802 */ /* 0x000fce0000000f00 */
[----:B------:R-:W-:Y:S05]  /*2d80*/  CALL.REL.NOINC `($__internal_0_$__cuda_sm10x_tcgen05_guardrail_trap_col_being_dealloced_not_returned_by_alloc) ;  /* 0x00000000002c7944 */ /* 0x000fea0003c00000 */
[----:B------:R-:W-:Y:S05]  /*2d90*/  BRA `(.L_x_13) ;  /* 0x0000000000087947 */ /* 0x000fea0003800000 */
.L_x_14:
[----:B------:R-:W-:-:S07]  /*2da0*/  MOV R2, 0x2dc0 ;  /* 0x00002dc000027802 */ /* 0x000fce0000000f00 */
[----:B------:R-:W-:Y:S05]  /*2db0*/  CALL.REL.NOINC `($__internal_2_$__cuda_sm10x_tcgen05_guardrail_trap_unallocated_columns_being_dealloced) ;  /* 0x0000000000387944 */ /* 0x000fea0003c00000 */
.L_x_13:
[----:B------:R-:W-:Y:S01]  /*2dc0*/  NOP ;  /* 0x0000000000007918 */ /* 0x000fe20000000000 */
[----:B--2---:R-:W-:Y:S05]  /*2dd0*/  EXIT ;  /* 0x000000000000794d */ /* 0x004fea0003800000 */
.L_x_8:
[----:B------:R-:W0:Y:S02]  /*2de0*/  SYNCS.PHASECHK.TRANS64.TRYWAIT P0, [UR10], R2 ;  /* 0x00000002ff0075a7 */ /* 0x000e24000800110a */
[----:B0-----:R-:W-:Y:S05]  /*2df0*/  @!P0 BRA `(.L_x_8) ;  /* 0xfffffffc00f88947 */ /* 0x001fea000383ffff */
[----:B------:R-:W-:Y:S05]  /*2e00*/  BRA `(.L_x_16) ;  /* 0xfffffff000307947 */ /* 0x000fea000383ffff */
.L_x_12:
[----:B------:R-:W1:Y:S02]  /*2e10*/  SYNCS.PHASECHK.TRANS64.TRYWAIT P0, [UR10], R2 ;  /* 0x00000002ff0075a7 */ /* 0x000e64000800110a */
[----:B-1----:R-:W-:Y:S05]  /*2e20*/  @!P0 BRA `(.L_x_12) ;  /* 0xfffffffc00f88947 */ /* 0x002fea000383ffff */
[----:B------:R-:W-:Y:S05]  /*2e30*/  BRA `(.L_x_11) ;  /* 0xfffffff400bc7947 */ /* 0x000fea000383ffff */
        .weak           $__internal_0_$__cuda_sm10x_tcgen05_guardrail_trap_col_being_dealloced_not_returned_by_alloc
        .type           $__internal_0_$__cuda_sm10x_tcgen05_guardrail_trap_col_being_dealloced_not_returned_by_alloc,@function
        .size           $__internal_0_$__cuda_sm10x_tcgen05_guardrail_trap_col_being_dealloced_not_returned_by_alloc,($__internal_1_$__cuda_sm10x_tcgen05_guardrail_trap_phase_invalid_during_alloc - $__internal_0_$__cuda_sm10x_tcgen05_guardrail_trap_col_being_dealloced_not_returned_by_alloc)
$__internal_0_$__cuda_sm10x_tcgen05_guardrail_trap_col_being_dealloced_not_returned_by_alloc:
[----:B------:R-:W-:Y:S05]  /*2e40*/  BPT.TRAP 0x1 ;  /* 0x000000040000795c */ /* 0x000fea0000300000 */
[----:B------:R-:W-:-:S04]  /*2e50*/  IMAD.MOV.U32 R3, RZ, RZ, 0x0 ;  /* 0x00000000ff037424 */ /* 0x000fc800078e00ff */
[----:B------:R-:W-:Y:S05]  /*2e60*/  RET.REL.NODEC R2 `(matmul_kernel) ;  /* 0xffffffd002647950 */ /* 0x000fea0003c3ffff */
        .weak           $__internal_1_$__cuda_sm10x_tcgen05_guardrail_trap_phase_invalid_during_alloc
        .type           $__internal_1_$__cuda_sm10x_tcgen05_guardrail_trap_phase_invalid_during_alloc,@function
        .size           $__internal_1_$__cuda_sm10x_tcgen05_guardrail_trap_phase_invalid_during_alloc,($__internal_2_$__cuda_sm10x_tcgen05_guardrail_trap_unallocated_columns_being_dealloced - $__internal_1_$__cuda_sm10x_tcgen05_guardrail_trap_phase_invalid_during_alloc)
$__internal_1_$__cuda_sm10x_tcgen05_guardrail_trap_phase_invalid_during_alloc:
[----:B------:R-:W-:Y:S05]  /*2e70*/  BPT.TRAP 0x1 ;  /* 0x000000040000795c */ /* 0x000fea0000300000 */
[----:B------:R-:W-:-:S04]  /*2e80*/  IMAD.MOV.U32 R3, RZ, RZ, 0x0 ;  /* 0x00000000ff037424 */ /* 0x000fc800078e00ff */
[----:B------:R-:W-:Y:S05]  /*2e90*/  RET.REL.NODEC R2 `(matmul_kernel) ;  /* 0xffffffd002587950 */ /* 0x000fea0003c3ffff */
        .weak           $__internal_2_$__cuda_sm10x_tcgen05_guardrail_trap_unallocated_columns_being_dealloced
        .type           $__internal_2_$__cuda_sm10x_tcgen05_guardrail_trap_unallocated_columns_being_dealloced,@function
        .size           $__internal_2_$__cuda_sm10x_tcgen05_guardrail_trap_unallocated_columns_being_dealloced,(.L_x_20 - $__internal_2_$__cuda_sm10x_tcgen05_guardrail_trap_unallocated_columns_being_dealloced)
$__internal_2_$__cuda_sm10x_tcgen05_guardrail_trap_unallocated_columns_being_dealloced:
[----:B------:R-:W-:Y:S05]  /*2ea0*/  BPT.TRAP 0x1 ;  /* 0x000000040000795c */ /* 0x000fea0000300000 */
[----:B------:R-:W-:-:S04]  /*2eb0*/  IMAD.MOV.U32 R3, RZ, RZ, 0x0 ;  /* 0x00000000ff037424 */ /* 0x000fc800078e00ff */
[----:B------:R-:W-:Y:S05]  /*2ec0*/  RET.REL.NODEC R2 `(matmul_kernel) ;  /* 0xffffffd0024c7950 */ /* 0x000fea0003c3ffff */
.L_x_17:
[----:B------:R-:W-:-:S00]  /*2ed0*/  BRA `(.L_x_17) ;  /* 0xfffffffc00fc7947 */ /* 0x000fc0000383ffff */
[----:B------:R-:W-:-:S00]  /*2ee0*/  NOP ;  /* 0x0000000000007918 */ /* 0x000fc00000000000 */
        /* <DEDUP_REMOVED lines=9> */
.L_x_20:


//--------------------- .nv.shared.matmul_kernel  --------------------------
	.section	.nv.shared.matmul_kernel,"aw",@nobits
	.sectionflags	@""
	.align	16
	.zero		1024


//--------------------- .nv.shared.reserved.0     --------------------------
	.section	.nv.shared.reserved.0,"aw",@nobits
	.align	8
	.weak		__nv_reservedSMEM_offset_0_alias
	.size		__nv_reservedSMEM_offset_0_alias, 0, 64
	.other		__nv_reservedSMEM_offset_0_alias,@"STO_CUDA_RESERVED_SHARED STV_DEFAULT"
__nv_reservedSMEM_offset_0_alias:
	.zero		0
.nv.shared.reserved.0:
	.zero		64
	.weak		__nv_reservedSMEM_allocation_phase
	.type		__nv_reservedSMEM_allocation_phase,@object
	.size		__nv_reservedSMEM_allocation_phase,(.L_0 - __nv_reservedSMEM_allocation_phase)
__nv_reservedSMEM_allocation_phase:
	.zero		1
.L_0:
	.zero		7
	.weak		__nv_reservedSMEM_devtool_atexit_pc
	.type		__nv_reservedSMEM_devtool_atexit_pc,@object
	.size		__nv_reservedSMEM_devtool_atexit_pc,(__nv_reservedSMEM_allocation_mask - __nv_reservedSMEM_devtool_atexit_pc)
__nv_reservedSMEM_devtool_atexit_pc:
	.zero		8
	.weak		__nv_reservedSMEM_allocation_mask
	.type		__nv_reservedSMEM_allocation_mask,@object
	.size		__nv_reservedSMEM_allocation_mask,(.L_2 - __nv_reservedSMEM_allocation_mask)
__nv_reservedSMEM_allocation_mask:
	.zero		4
.L_2:


//--------------------- .nv.constant0.matmul_kernel --------------------------
	.section	.nv.constant0.matmul_kernel,"a",@progbits
	.sectionflags	@""
	.align	4
.nv.constant0.matmul_kernel:
	.zero		976


//--------------------- SYMBOLS --------------------------

	.type		.nv.reservedSmem.offset0,@object
	.size		.nv.reservedSmem.offset0,0x4
	.type		.nv.reservedSmem.cap,@object
	.size		.nv.reservedSmem.cap,0x4
